// auto-generated by cutlass_sweep.gemm — config: {"arch": "sm_90", "cluster_m": 1, "cluster_n": 1, "dtype": "int8", "dtype_b": "int8", "layout": "nt", "stages": 0, "tile_k": 32, "tile_m": 64, "tile_n": 128}
#include "cutlass/cutlass.h"
#include "cutlass/gemm/collective/collective_builder.hpp"
#include "cutlass/gemm/device/gemm_universal_adapter.h"
#include "cutlass/gemm/kernel/gemm_universal.hpp"
#include "cutlass/epilogue/collective/collective_builder.hpp"

using ElemA = int8_t;
using ElemB = int8_t;
using ElemCD = int8_t;
using Acc  = int32_t;
using TileShape    = cute::Shape<cute::_64, cute::_128, cute::_32>;
using ClusterShape = cute::Shape<cute::_1, cute::_1, cute::_1>;

using CollectiveEpilogue = typename cutlass::epilogue::collective::CollectiveBuilder<
    cutlass::arch::Sm90, cutlass::arch::OpClassTensorOp,
    TileShape, ClusterShape,
    cutlass::epilogue::collective::EpilogueTileAuto,
    Acc, Acc,
    ElemCD, cutlass::layout::RowMajor, 128 / cutlass::sizeof_bits<ElemCD>::value,
    ElemCD, cutlass::layout::RowMajor, 128 / cutlass::sizeof_bits<ElemCD>::value,
    cutlass::epilogue::collective::EpilogueScheduleAuto
  >::CollectiveOp;

using CollectiveMainloop = typename cutlass::gemm::collective::CollectiveBuilder<
    cutlass::arch::Sm90, cutlass::arch::OpClassTensorOp,
    ElemA, cutlass::layout::RowMajor, 128 / cutlass::sizeof_bits<ElemA>::value,
    ElemB, cutlass::layout::ColumnMajor, 128 / cutlass::sizeof_bits<ElemB>::value,
    Acc,
    TileShape, ClusterShape,
    cutlass::gemm::collective::StageCountAutoCarveout<static_cast<int>(sizeof(typename CollectiveEpilogue::SharedStorage))>,
    cutlass::gemm::collective::KernelScheduleAuto
  >::CollectiveOp;

using GemmKernel = cutlass::gemm::kernel::GemmUniversal<
    cute::Shape<int,int,int,int>,
    CollectiveMainloop,
    CollectiveEpilogue
>;
using Gemm = cutlass::gemm::device::GemmUniversalAdapter<GemmKernel>;

// Force the device kernel symbol into the cubin without needing a host main.
auto* _anchor = &cutlass::device_kernel<GemmKernel>;


// ===== COMPILED SASS (sm_90a) =====

	.target	sm_90a

	.elftype	@"ET_EXEC"


//--------------------- .note.nv.tkinfo           --------------------------
	.section	.note.nv.tkinfo,"",@"SHT_NOTE"
	.sectionflags	@"SHF_NOTE_NV_TKINFO"
	.tkinfo
        /*0018*/ 	.word	0x00000002
        /*0030*/ 	.string	""
        /*0030*/ 	.string	"ptxas"
        /*0030*/ 	.string	"Cuda compilation tools, release 13.0, V13.0.88"
        /*0030*/ 	.string	"Build cuda_13.0.r13.0/compiler.36424714_0"
        /*0030*/ 	.string	"-arch sm_90a -m 64 "



//--------------------- .note.nv.cuinfo           --------------------------
	.section	.note.nv.cuinfo,"",@"SHT_NOTE"
	.sectionflags	@"SHF_NOTE_NV_CUINFO"
        /*0018*/ 	.short	0x0002
        /*001a*/ 	.short	0x005a
        /*001c*/ 	.short	0x0082
	.zero		2


//--------------------- .nv.info                  --------------------------
	.section	.nv.info,"",@"SHT_CUDA_INFO"
	.align	4


	//----- nvinfo : EIATTR_REGCOUNT
	.align		4
        /*0000*/ 	.byte	0x04, 0x2f
        /*0002*/ 	.short	(.L_15 - .L_14)
	.align		4
.L_14:
        /*0004*/ 	.word	index@(_ZN7cutlass13device_kernelINS_4gemm6kernel13GemmUniversalIN4cute5tupleIJiiiiEEENS1_10collective13CollectiveMmaINS1_34MainloopSm90TmaGmmaWarpSpecializedILi37ENS5_IJNS4_1CILi1EEESB_SB_EEENS1_32KernelTmaWarpSpecializedPingpongEEENS5_IJNSA_ILi64EEENSA_ILi128EEENSA_ILi32EEEEEEaNS5_IJlSB_lEEEaSJ_NS4_8TiledMMAINS4_8MMA_AtomIJNS4_4SM904GMMA27MMA_64x128x32_S32S8S8_SS_TNEEEENS4_6LayoutISC_NS5_IJNSA_ILi0EEESR_SR_EEEEENS5_IJNS4_10UnderscoreESU_SU_EEEEENS4_13SM90_TMA_LOADENS4_14ComposedLayoutINS4_7SwizzleILi1ELi4ELi3EEENS4_18smem_ptr_flag_bitsILi8EEENSQ_INS5_IJNSA_ILi8EEESH_EEENS5_IJSH_SB_EEEEEEEvNS4_8identityESX_S17_vS18_EENS_8epilogue10collective6detail29Sm90TmaWarpSpecializedAdapterINS1B_15DefaultEpilogueIaSJ_SJ_NS1A_6thread17LinearCombinationIaLi1EiiLNS1F_9ScaleType4KindE0ELNS_15FloatRoundStyleE2EaEENS1_15EpilogueDefaultEEEEEvvEEEEvNT_6ParamsE)
        /*0008*/ 	.word	0x000000a8


	//----- nvinfo : EIATTR_FRAME_SIZE
	.align		4
.L_15:
        /*000c*/ 	.byte	0x04, 0x11
        /*000e*/ 	.short	(.L_17 - .L_16)
	.align		4
.L_16:
        /*0010*/ 	.word	index@(_ZN7cutlass13device_kernelINS_4gemm6kernel13GemmUniversalIN4cute5tupleIJiiiiEEENS1_10collective13CollectiveMmaINS1_34MainloopSm90TmaGmmaWarpSpecializedILi37ENS5_IJNS4_1CILi1EEESB_SB_EEENS1_32KernelTmaWarpSpecializedPingpongEEENS5_IJNSA_ILi64EEENSA_ILi128EEENSA_ILi32EEEEEEaNS5_IJlSB_lEEEaSJ_NS4_8TiledMMAINS4_8MMA_AtomIJNS4_4SM904GMMA27MMA_64x128x32_S32S8S8_SS_TNEEEENS4_6LayoutISC_NS5_IJNSA_ILi0EEESR_SR_EEEEENS5_IJNS4_10UnderscoreESU_SU_EEEEENS4_13SM90_TMA_LOADENS4_14ComposedLayoutINS4_7SwizzleILi1ELi4ELi3EEENS4_18smem_ptr_flag_bitsILi8EEENSQ_INS5_IJNSA_ILi8EEESH_EEENS5_IJSH_SB_EEEEEEEvNS4_8identityESX_S17_vS18_EENS_8epilogue10collective6detail29Sm90TmaWarpSpecializedAdapterINS1B_15DefaultEpilogueIaSJ_SJ_NS1A_6thread17LinearCombinationIaLi1EiiLNS1F_9ScaleType4KindE0ELNS_15FloatRoundStyleE2EaEENS1_15EpilogueDefaultEEEEEvvEEEEvNT_6ParamsE)
        /*0014*/ 	.word	0x00000008


	//----- nvinfo : EIATTR_MIN_STACK_SIZE
	.align		4
.L_17:
        /*0018*/ 	.byte	0x04, 0x12
        /*001a*/ 	.short	(.L_19 - .L_18)
	.align		4
.L_18:
        /*001c*/ 	.word	index@(_ZN7cutlass13device_kernelINS_4gemm6kernel13GemmUniversalIN4cute5tupleIJiiiiEEENS1_10collective13CollectiveMmaINS1_34MainloopSm90TmaGmmaWarpSpecializedILi37ENS5_IJNS4_1CILi1EEESB_SB_EEENS1_32KernelTmaWarpSpecializedPingpongEEENS5_IJNSA_ILi64EEENSA_ILi128EEENSA_ILi32EEEEEEaNS5_IJlSB_lEEEaSJ_NS4_8TiledMMAINS4_8MMA_AtomIJNS4_4SM904GMMA27MMA_64x128x32_S32S8S8_SS_TNEEEENS4_6LayoutISC_NS5_IJNSA_ILi0EEESR_SR_EEEEENS5_IJNS4_10UnderscoreESU_SU_EEEEENS4_13SM90_TMA_LOADENS4_14ComposedLayoutINS4_7SwizzleILi1ELi4ELi3EEENS4_18smem_ptr_flag_bitsILi8EEENSQ_INS5_IJNSA_ILi8EEESH_EEENS5_IJSH_SB_EEEEEEEvNS4_8identityESX_S17_vS18_EENS_8epilogue10collective6detail29Sm90TmaWarpSpecializedAdapterINS1B_15DefaultEpilogueIaSJ_SJ_NS1A_6thread17LinearCombinationIaLi1EiiLNS1F_9ScaleType4KindE0ELNS_15FloatRoundStyleE2EaEENS1_15EpilogueDefaultEEEEEvvEEEEvNT_6ParamsE)
        /*0020*/ 	.word	0x00000008
.L_19:


//--------------------- .nv.compat                --------------------------
	.section	.nv.compat,"",@"SHT_CUDA_COMPAT_INFO"
	.align	4
        /*0000*/ 	.byte	0x02, 0x09, 0x01, 0x00, 0x02, 0x02, 0x04, 0x00, 0x02, 0x05, 0x05, 0x00, 0x03, 0x07, 0x01, 0x01
        /*0010*/ 	.byte	0x02, 0x03, 0x01, 0x00, 0x02, 0x06, 0x01, 0x00, 0x04, 0x0b, 0x08, 0x00, 0x00, 0x00, 0x00, 0x00
        /*0020*/ 	.byte	0x00, 0x00, 0x00, 0x00


//--------------------- .nv.info._ZN7cutlass13device_kernelINS_4gemm6kernel13GemmUniversalIN4cute5tupleIJiiiiEEENS1_10collective13CollectiveMmaINS1_34MainloopSm90TmaGmmaWarpSpecializedILi37ENS5_IJNS4_1CILi1EEESB_SB_EEENS1_32KernelTmaWarpSpecializedPingpongEEENS5_IJNSA_ILi64EEENSA_ILi128EEENSA_ILi32EEEEEEaNS5_IJlSB_lEEEaSJ_NS4_8TiledMMAINS4_8MMA_AtomIJNS4_4SM904GMMA27MMA_64x128x32_S32S8S8_SS_TNEEEENS4_6LayoutISC_NS5_IJNSA_ILi0EEESR_SR_EEEEENS5_IJNS4_10UnderscoreESU_SU_EEEEENS4_13SM90_TMA_LOADENS4_14ComposedLayoutINS4_7SwizzleILi1ELi4ELi3EEENS4_18smem_ptr_flag_bitsILi8EEENSQ_INS5_IJNSA_ILi8EEESH_EEENS5_IJSH_SB_EEEEEEEvNS4_8identityESX_S17_vS18_EENS_8epilogue10collective6detail29Sm90TmaWarpSpecializedAdapterINS1B_15DefaultEpilogueIaSJ_SJ_NS1A_6thread17LinearCombinationIaLi1EiiLNS1F_9ScaleType4KindE0ELNS_15FloatRoundStyleE2EaEENS1_15EpilogueDefaultEEEEEvvEEEEvNT_6ParamsE --------------------------
	.section	.nv.info._ZN7cutlass13device_kernelINS_4gemm6kernel13GemmUniversalIN4cute5tupleIJiiiiEEENS1_10collective13CollectiveMmaINS1_34MainloopSm90TmaGmmaWarpSpecializedILi37ENS5_IJNS4_1CILi1EEESB_SB_EEENS1_32KernelTmaWarpSpecializedPingpongEEENS5_IJNSA_ILi64EEENSA_ILi128EEENSA_ILi32EEEEEEaNS5_IJlSB_lEEEaSJ_NS4_8TiledMMAINS4_8MMA_AtomIJNS4_4SM904GMMA27MMA_64x128x32_S32S8S8_SS_TNEEEENS4_6LayoutISC_NS5_IJNSA_ILi0EEESR_SR_EEEEENS5_IJNS4_10UnderscoreESU_SU_EEEEENS4_13SM90_TMA_LOADENS4_14ComposedLayoutINS4_7SwizzleILi1ELi4ELi3EEENS4_18smem_ptr_flag_bitsILi8EEENSQ_INS5_IJNSA_ILi8EEESH_EEENS5_IJSH_SB_EEEEEEEvNS4_8identityESX_S17_vS18_EENS_8epilogue10collective6detail29Sm90TmaWarpSpecializedAdapterINS1B_15DefaultEpilogueIaSJ_SJ_NS1A_6thread17LinearCombinationIaLi1EiiLNS1F_9ScaleType4KindE0ELNS_15FloatRoundStyleE2EaEENS1_15EpilogueDefaultEEEEEvvEEEEvNT_6ParamsE,"",@"SHT_CUDA_INFO"
	.sectionflags	@""
	.align	4


	//----- nvinfo : EIATTR_CUDA_API_VERSION
	.align		4
        /*0000*/ 	.byte	0x04, 0x37
        /*0002*/ 	.short	(.L_21 - .L_20)
.L_20:
        /*0004*/ 	.word	0x00000082


	//----- nvinfo : EIATTR_KPARAM_INFO
	.align		4
.L_21:
        /*0008*/ 	.byte	0x04, 0x17
        /*000a*/ 	.short	(.L_23 - .L_22)
.L_22:
        /*000c*/ 	.word	0x00000000
        /*0010*/ 	.short	0x0000
        /*0012*/ 	.short	0x0070
        /*0014*/ 	.byte	0x00, 0xf0, 0x01, 0x10


	//----- nvinfo : EIATTR_SPARSE_MMA_MASK
	.align		4
.L_23:
        /*0018*/ 	.byte	0x03, 0x50
        /*001a*/ 	.short	0x0000


	//----- nvinfo : EIATTR_MAXREG_COUNT
	.align		4
        /*001c*/ 	.byte	0x03, 0x1b
        /*001e*/ 	.short	0x00a8


	//----- nvinfo : EIATTR_NUM_BARRIERS
	.align		4
        /*0020*/ 	.byte	0x02, 0x4c
        /*0022*/ 	.byte	0x01
	.zero		1


	//----- nvinfo : EIATTR_EXTERNS
	.align		4
        /*0024*/ 	.byte	0x04, 0x0f
        /*0026*/ 	.short	(.L_25 - .L_24)


	//   ....[0]....
	.align		4
.L_24:
        /*0028*/ 	.word	index@(__assertfail)


	//----- nvinfo : EIATTR_ANNOTATIONS
	.align		4
.L_25:
        /*002c*/ 	.byte	0x04, 0x55
        /*002e*/ 	.short	(.L_27 - .L_26)


	//   ....[0]....
.L_26:
        /*0030*/ 	.word	0x00000001
        /*0034*/ 	.byte	0x20, 0x0f, 0x00, 0x00, 0x01, 0x00, 0x00, 0x00, 0x60, 0x16, 0x00, 0x00, 0x01, 0x00, 0x00, 0x00
        /*0044*/ 	.byte	0x40, 0x55, 0x00, 0x00, 0x01, 0x00, 0x00, 0x00, 0xe0, 0x60, 0x00, 0x00


	//----- nvinfo : EIATTR_MERCURY_ISA_VERSION
	.align		4
.L_27:
        /*0050*/ 	.byte	0x03, 0x5f
        /*0052*/ 	.short	0x0101


	//----- nvinfo : EIATTR_INT_WARP_WIDE_INSTR_OFFSETS
	.align		4
        /*0054*/ 	.byte	0x04, 0x31
        /*0056*/ 	.short	(.L_29 - .L_28)


	//   ....[0]....
.L_28:
        /*0058*/ 	.word	0x00000880


	//   ....[1]....
        /*005c*/ 	.word	0x000008a0


	//   ....[2]....
        /*0060*/ 	.word	0x00000920


	//   ....[3]....
        /*0064*/ 	.word	0x00000930


	//   ....[4]....
        /*0068*/ 	.word	0x00000940


	//   ....[5]....
        /*006c*/ 	.word	0x00000960


	//   ....[6]....
        /*0070*/ 	.word	0x000009b0


	//   ....[7]....
        /*0074*/ 	.word	0x000009d0


	//----- nvinfo : EIATTR_COOP_GROUP_MASK_REGIDS
	.align		4
.L_29:
        /*0078*/ 	.byte	0x04, 0x29
        /*007a*/ 	.short	(.L_31 - .L_30)


	//   ....[0]....
.L_30:
        /*007c*/ 	.word	0xffffffff


	//   ....[1]....
        /*0080*/ 	.word	0xffffffff


	//   ....[2]....
        /*0084*/ 	.word	0xffffffff


	//   ....[3]....
        /*0088*/ 	.word	0xffffffff


	//   ....[4]....
        /*008c*/ 	.word	0xffffffff


	//   ....[5]....
        /*0090*/ 	.word	0xffffffff


	//----- nvinfo : EIATTR_COOP_GROUP_INSTR_OFFSETS
	.align		4
.L_31:
        /*0094*/ 	.byte	0x04, 0x28
        /*0096*/ 	.short	(.L_33 - .L_32)


	//   ....[0]....
.L_32:
        /*0098*/ 	.word	0x00000070


	//   ....[1]....
        /*009c*/ 	.word	0x00000080


	//   ....[2]....
        /*00a0*/ 	.word	0x00000140


	//   ....[3]....
        /*00a4*/ 	.word	0x00000720


	//   ....[4]....
        /*00a8*/ 	.word	0x00000760


	//   ....[5]....
        /*00ac*/ 	.word	0x000007a0


	//----- nvinfo : EIATTR_REG_RECONFIG
	.align		4
.L_33:
        /*00b0*/ 	.byte	0x01, 0x54
	.zero		2


	//----- nvinfo : EIATTR_SYSCALL_OFFSETS
	.align		4
        /*00b4*/ 	.byte	0x04, 0x46
        /*00b6*/ 	.short	(.L_35 - .L_34)


	//   ....[0]....
.L_34:
        /*00b8*/ 	.word	0x00001b00


	//----- nvinfo : EIATTR_MBARRIER_INSTR_OFFSETS
	.align		4
.L_35:
        /*00bc*/ 	.byte	0x04, 0x39
        /*00be*/ 	.short	(.L_37 - .L_36)


	//   ....[0]....
.L_36:
        /*00c0*/ 	.word	0x00000260
        /*00c4*/ 	.word	0x000000ff
        /*00c8*/ 	.word	0x00000000
        /*00cc*/ 	.short	0x0100
        /*00ce*/ 	.byte	0x08
	.zero		1


	//   ....[1]....
        /*00d0*/ 	.word	0x00000270
        /*00d4*/ 	.word	0x000000ff
        /*00d8*/ 	.word	0x00000128
        /*00dc*/ 	.short	0x0100
        /*00de*/ 	.byte	0x08
	.zero		1


	//   ....[2]....
        /*00e0*/ 	.word	0x00000280
        /*00e4*/ 	.word	0x000000ff
        /*00e8*/ 	.word	0x00000008
        /*00ec*/ 	.short	0x0100
        /*00ee*/ 	.byte	0x08
	.zero		1


	//   ....[3]....
        /*00f0*/ 	.word	0x00000290
        /*00f4*/ 	.word	0x000000ff
        /*00f8*/ 	.word	0x00000130
        /*00fc*/ 	.short	0x0100
        /*00fe*/ 	.byte	0x08
	.zero		1


	//   ....[4]....
        /*0100*/ 	.word	0x000002a0
        /*0104*/ 	.word	0x000000ff
        /*0108*/ 	.word	0x00000010
        /*010c*/ 	.short	0x0100
        /*010e*/ 	.byte	0x08
	.zero		1


	//   ....[5]....
        /*0110*/ 	.word	0x000002b0
        /*0114*/ 	.word	0x000000ff
        /*0118*/ 	.word	0x00000138
        /*011c*/ 	.short	0x0100
        /*011e*/ 	.byte	0x08
	.zero		1


	//   ....[6]....
        /*0120*/ 	.word	0x000002c0
        /*0124*/ 	.word	0x000000ff
        /*0128*/ 	.word	0x00000018
        /*012c*/ 	.short	0x0100
        /*012e*/ 	.byte	0x08
	.zero		1


	//   ....[7]....
        /*0130*/ 	.word	0x000002d0
        /*0134*/ 	.word	0x000000ff
        /*0138*/ 	.word	0x00000140
        /*013c*/ 	.short	0x0100
        /*013e*/ 	.byte	0x08
	.zero		1


	//   ....[8]....
        /*0140*/ 	.word	0x000002e0
        /*0144*/ 	.word	0x000000ff
        /*0148*/ 	.word	0x00000020
        /*014c*/ 	.short	0x0100
        /*014e*/ 	.byte	0x08
	.zero		1


	//   ....[9]....
        /*0150*/ 	.word	0x000002f0
        /*0154*/ 	.word	0x000000ff
        /*0158*/ 	.word	0x00000148
        /*015c*/ 	.short	0x0100
        /*015e*/ 	.byte	0x08
	.zero		1


	//   ....[10]....
        /*0160*/ 	.word	0x00000300
        /*0164*/ 	.word	0x000000ff
        /*0168*/ 	.word	0x00000028
        /*016c*/ 	.short	0x0100
        /*016e*/ 	.byte	0x08
	.zero		1


	//   ....[11]....
        /*0170*/ 	.word	0x00000310
        /*0174*/ 	.word	0x000000ff
        /*0178*/ 	.word	0x00000150
        /*017c*/ 	.short	0x0100
        /*017e*/ 	.byte	0x08
	.zero		1


	//   ....[12]....
        /*0180*/ 	.word	0x00000320
        /*0184*/ 	.word	0x000000ff
        /*0188*/ 	.word	0x00000030
        /*018c*/ 	.short	0x0100
        /*018e*/ 	.byte	0x08
	.zero		1


	//   ....[13]....
        /*0190*/ 	.word	0x00000330
        /*0194*/ 	.word	0x000000ff
        /*0198*/ 	.word	0x00000158
        /*019c*/ 	.short	0x0100
        /*019e*/ 	.byte	0x08
	.zero		1


	//   ....[14]....
        /*01a0*/ 	.word	0x00000340
        /*01a4*/ 	.word	0x000000ff
        /*01a8*/ 	.word	0x00000038
        /*01ac*/ 	.short	0x0100
        /*01ae*/ 	.byte	0x08
	.zero		1


	//   ....[15]....
        /*01b0*/ 	.word	0x00000350
        /*01b4*/ 	.word	0x000000ff
        /*01b8*/ 	.word	0x00000160
        /*01bc*/ 	.short	0x0100
        /*01be*/ 	.byte	0x08
	.zero		1


	//   ....[16]....
        /*01c0*/ 	.word	0x00000360
        /*01c4*/ 	.word	0x000000ff
        /*01c8*/ 	.word	0x00000040
        /*01cc*/ 	.short	0x0100
        /*01ce*/ 	.byte	0x08
	.zero		1


	//   ....[17]....
        /*01d0*/ 	.word	0x00000370
        /*01d4*/ 	.word	0x000000ff
        /*01d8*/ 	.word	0x00000168
        /*01dc*/ 	.short	0x0100
        /*01de*/ 	.byte	0x08
	.zero		1


	//   ....[18]....
        /*01e0*/ 	.word	0x00000380
        /*01e4*/ 	.word	0x000000ff
        /*01e8*/ 	.word	0x00000048
        /*01ec*/ 	.short	0x0100
        /*01ee*/ 	.byte	0x08
	.zero		1


	//   ....[19]....
        /*01f0*/ 	.word	0x00000390
        /*01f4*/ 	.word	0x000000ff
        /*01f8*/ 	.word	0x00000170
        /*01fc*/ 	.short	0x0100
        /*01fe*/ 	.byte	0x08
	.zero		1


	//   ....[20]....
        /*0200*/ 	.word	0x000003a0
        /*0204*/ 	.word	0x000000ff
        /*0208*/ 	.word	0x00000050
        /*020c*/ 	.short	0x0100
        /*020e*/ 	.byte	0x08
	.zero		1


	//   ....[21]....
        /*0210*/ 	.word	0x000003b0
        /*0214*/ 	.word	0x000000ff
        /*0218*/ 	.word	0x00000178
        /*021c*/ 	.short	0x0100
        /*021e*/ 	.byte	0x08
	.zero		1


	//   ....[22]....
        /*0220*/ 	.word	0x000003c0
        /*0224*/ 	.word	0x000000ff
        /*0228*/ 	.word	0x00000058
        /*022c*/ 	.short	0x0100
        /*022e*/ 	.byte	0x08
	.zero		1


	//   ....[23]....
        /*0230*/ 	.word	0x000003d0
        /*0234*/ 	.word	0x000000ff
        /*0238*/ 	.word	0x00000180
        /*023c*/ 	.short	0x0100
        /*023e*/ 	.byte	0x08
	.zero		1


	//   ....[24]....
        /*0240*/ 	.word	0x000003e0
        /*0244*/ 	.word	0x000000ff
        /*0248*/ 	.word	0x00000060
        /*024c*/ 	.short	0x0100
        /*024e*/ 	.byte	0x08
	.zero		1


	//   ....[25]....
        /*0250*/ 	.word	0x000003f0
        /*0254*/ 	.word	0x000000ff
        /*0258*/ 	.word	0x00000188
        /*025c*/ 	.short	0x0100
        /*025e*/ 	.byte	0x08
	.zero		1


	//   ....[26]....
        /*0260*/ 	.word	0x00000400
        /*0264*/ 	.word	0x000000ff
        /*0268*/ 	.word	0x00000068
        /*026c*/ 	.short	0x0100
        /*026e*/ 	.byte	0x08
	.zero		1


	//   ....[27]....
        /*0270*/ 	.word	0x00000410
        /*0274*/ 	.word	0x000000ff
        /*0278*/ 	.word	0x00000190
        /*027c*/ 	.short	0x0100
        /*027e*/ 	.byte	0x08
	.zero		1


	//   ....[28]....
        /*0280*/ 	.word	0x00000420
        /*0284*/ 	.word	0x000000ff
        /*0288*/ 	.word	0x00000070
        /*028c*/ 	.short	0x0100
        /*028e*/ 	.byte	0x08
	.zero		1


	//   ....[29]....
        /*0290*/ 	.word	0x00000430
        /*0294*/ 	.word	0x000000ff
        /*0298*/ 	.word	0x00000198
        /*029c*/ 	.short	0x0100
        /*029e*/ 	.byte	0x08
	.zero		1


	//   ....[30]....
        /*02a0*/ 	.word	0x00000440
        /*02a4*/ 	.word	0x000000ff
        /*02a8*/ 	.word	0x00000078
        /*02ac*/ 	.short	0x0100
        /*02ae*/ 	.byte	0x08
	.zero		1


	//   ....[31]....
        /*02b0*/ 	.word	0x00000450
        /*02b4*/ 	.word	0x000000ff
        /*02b8*/ 	.word	0x000001a0
        /*02bc*/ 	.short	0x0100
        /*02be*/ 	.byte	0x08
	.zero		1


	//   ....[32]....
        /*02c0*/ 	.word	0x00000460
        /*02c4*/ 	.word	0x000000ff
        /*02c8*/ 	.word	0x00000080
        /*02cc*/ 	.short	0x0100
        /*02ce*/ 	.byte	0x08
	.zero		1


	//   ....[33]....
        /*02d0*/ 	.word	0x00000470
        /*02d4*/ 	.word	0x000000ff
        /*02d8*/ 	.word	0x000001a8
        /*02dc*/ 	.short	0x0100
        /*02de*/ 	.byte	0x08
	.zero		1


	//   ....[34]....
        /*02e0*/ 	.word	0x00000480
        /*02e4*/ 	.word	0x000000ff
        /*02e8*/ 	.word	0x00000088
        /*02ec*/ 	.short	0x0100
        /*02ee*/ 	.byte	0x08
	.zero		1


	//   ....[35]....
        /*02f0*/ 	.word	0x00000490
        /*02f4*/ 	.word	0x000000ff
        /*02f8*/ 	.word	0x000001b0
        /*02fc*/ 	.short	0x0100
        /*02fe*/ 	.byte	0x08
	.zero		1


	//   ....[36]....
        /*0300*/ 	.word	0x000004a0
        /*0304*/ 	.word	0x000000ff
        /*0308*/ 	.word	0x00000090
        /*030c*/ 	.short	0x0100
        /*030e*/ 	.byte	0x08
	.zero		1


	//   ....[37]....
        /*0310*/ 	.word	0x000004b0
        /*0314*/ 	.word	0x000000ff
        /*0318*/ 	.word	0x000001b8
        /*031c*/ 	.short	0x0100
        /*031e*/ 	.byte	0x08
	.zero		1


	//   ....[38]....
        /*0320*/ 	.word	0x000004c0
        /*0324*/ 	.word	0x000000ff
        /*0328*/ 	.word	0x00000098
        /*032c*/ 	.short	0x0100
        /*032e*/ 	.byte	0x08
	.zero		1


	//   ....[39]....
        /*0330*/ 	.word	0x000004d0
        /*0334*/ 	.word	0x000000ff
        /*0338*/ 	.word	0x000001c0
        /*033c*/ 	.short	0x0100
        /*033e*/ 	.byte	0x08
	.zero		1


	//   ....[40]....
        /*0340*/ 	.word	0x000004e0
        /*0344*/ 	.word	0x000000ff
        /*0348*/ 	.word	0x000000a0
        /*034c*/ 	.short	0x0100
        /*034e*/ 	.byte	0x08
	.zero		1


	//   ....[41]....
        /*0350*/ 	.word	0x000004f0
        /*0354*/ 	.word	0x000000ff
        /*0358*/ 	.word	0x000001c8
        /*035c*/ 	.short	0x0100
        /*035e*/ 	.byte	0x08
	.zero		1


	//   ....[42]....
        /*0360*/ 	.word	0x00000500
        /*0364*/ 	.word	0x000000ff
        /*0368*/ 	.word	0x000000a8
        /*036c*/ 	.short	0x0100
        /*036e*/ 	.byte	0x08
	.zero		1


	//   ....[43]....
        /*0370*/ 	.word	0x00000510
        /*0374*/ 	.word	0x000000ff
        /*0378*/ 	.word	0x000001d0
        /*037c*/ 	.short	0x0100
        /*037e*/ 	.byte	0x08
	.zero		1


	//   ....[44]....
        /*0380*/ 	.word	0x00000520
        /*0384*/ 	.word	0x000000ff
        /*0388*/ 	.word	0x000000b0
        /*038c*/ 	.short	0x0100
        /*038e*/ 	.byte	0x08
	.zero		1


	//   ....[45]....
        /*0390*/ 	.word	0x00000530
        /*0394*/ 	.word	0x000000ff
        /*0398*/ 	.word	0x000001d8
        /*039c*/ 	.short	0x0100
        /*039e*/ 	.byte	0x08
	.zero		1


	//   ....[46]....
        /*03a0*/ 	.word	0x00000540
        /*03a4*/ 	.word	0x000000ff
        /*03a8*/ 	.word	0x000000b8
        /*03ac*/ 	.short	0x0100
        /*03ae*/ 	.byte	0x08
	.zero		1


	//   ....[47]....
        /*03b0*/ 	.word	0x00000550
        /*03b4*/ 	.word	0x000000ff
        /*03b8*/ 	.word	0x000001e0
        /*03bc*/ 	.short	0x0100
        /*03be*/ 	.byte	0x08
	.zero		1


	//   ....[48]....
        /*03c0*/ 	.word	0x00000560
        /*03c4*/ 	.word	0x000000ff
        /*03c8*/ 	.word	0x000000c0
        /*03cc*/ 	.short	0x0100
        /*03ce*/ 	.byte	0x08
	.zero		1


	//   ....[49]....
        /*03d0*/ 	.word	0x00000570
        /*03d4*/ 	.word	0x000000ff
        /*03d8*/ 	.word	0x000001e8
        /*03dc*/ 	.short	0x0100
        /*03de*/ 	.byte	0x08
	.zero		1


	//   ....[50]....
        /*03e0*/ 	.word	0x00000580
        /*03e4*/ 	.word	0x000000ff
        /*03e8*/ 	.word	0x000000c8
        /*03ec*/ 	.short	0x0100
        /*03ee*/ 	.byte	0x08
	.zero		1


	//   ....[51]....
        /*03f0*/ 	.word	0x00000590
        /*03f4*/ 	.word	0x000000ff
        /*03f8*/ 	.word	0x000001f0
        /*03fc*/ 	.short	0x0100
        /*03fe*/ 	.byte	0x08
	.zero		1


	//   ....[52]....
        /*0400*/ 	.word	0x000005a0
        /*0404*/ 	.word	0x000000ff
        /*0408*/ 	.word	0x000000d0
        /*040c*/ 	.short	0x0100
        /*040e*/ 	.byte	0x08
	.zero		1


	//   ....[53]....
        /*0410*/ 	.word	0x000005b0
        /*0414*/ 	.word	0x000000ff
        /*0418*/ 	.word	0x000001f8
        /*041c*/ 	.short	0x0100
        /*041e*/ 	.byte	0x08
	.zero		1


	//   ....[54]....
        /*0420*/ 	.word	0x000005c0
        /*0424*/ 	.word	0x000000ff
        /*0428*/ 	.word	0x000000d8
        /*042c*/ 	.short	0x0100
        /*042e*/ 	.byte	0x08
	.zero		1


	//   ....[55]....
        /*0430*/ 	.word	0x000005d0
        /*0434*/ 	.word	0x000000ff
        /*0438*/ 	.word	0x00000200
        /*043c*/ 	.short	0x0100
        /*043e*/ 	.byte	0x08
	.zero		1


	//   ....[56]....
        /*0440*/ 	.word	0x000005e0
        /*0444*/ 	.word	0x000000ff
        /*0448*/ 	.word	0x000000e0
        /*044c*/ 	.short	0x0100
        /*044e*/ 	.byte	0x08
	.zero		1


	//   ....[57]....
        /*0450*/ 	.word	0x000005f0
        /*0454*/ 	.word	0x000000ff
        /*0458*/ 	.word	0x00000208
        /*045c*/ 	.short	0x0100
        /*045e*/ 	.byte	0x08
	.zero		1


	//   ....[58]....
        /*0460*/ 	.word	0x00000600
        /*0464*/ 	.word	0x000000ff
        /*0468*/ 	.word	0x000000e8
        /*046c*/ 	.short	0x0100
        /*046e*/ 	.byte	0x08
	.zero		1


	//   ....[59]....
        /*0470*/ 	.word	0x00000610
        /*0474*/ 	.word	0x000000ff
        /*0478*/ 	.word	0x00000210
        /*047c*/ 	.short	0x0100
        /*047e*/ 	.byte	0x08
	.zero		1


	//   ....[60]....
        /*0480*/ 	.word	0x00000620
        /*0484*/ 	.word	0x000000ff
        /*0488*/ 	.word	0x000000f0
        /*048c*/ 	.short	0x0100
        /*048e*/ 	.byte	0x08
	.zero		1


	//   ....[61]....
        /*0490*/ 	.word	0x00000630
        /*0494*/ 	.word	0x000000ff
        /*0498*/ 	.word	0x00000218
        /*049c*/ 	.short	0x0100
        /*049e*/ 	.byte	0x08
	.zero		1


	//   ....[62]....
        /*04a0*/ 	.word	0x00000640
        /*04a4*/ 	.word	0x000000ff
        /*04a8*/ 	.word	0x000000f8
        /*04ac*/ 	.short	0x0100
        /*04ae*/ 	.byte	0x08
	.zero		1


	//   ....[63]....
        /*04b0*/ 	.word	0x00000650
        /*04b4*/ 	.word	0x000000ff
        /*04b8*/ 	.word	0x00000220
        /*04bc*/ 	.short	0x0100
        /*04be*/ 	.byte	0x08
	.zero		1


	//   ....[64]....
        /*04c0*/ 	.word	0x00000660
        /*04c4*/ 	.word	0x000000ff
        /*04c8*/ 	.word	0x00000100
        /*04cc*/ 	.short	0x0100
        /*04ce*/ 	.byte	0x08
	.zero		1


	//   ....[65]....
        /*04d0*/ 	.word	0x00000670
        /*04d4*/ 	.word	0x000000ff
        /*04d8*/ 	.word	0x00000228
        /*04dc*/ 	.short	0x0100
        /*04de*/ 	.byte	0x08
	.zero		1


	//   ....[66]....
        /*04e0*/ 	.word	0x00000680
        /*04e4*/ 	.word	0x000000ff
        /*04e8*/ 	.word	0x00000108
        /*04ec*/ 	.short	0x0100
        /*04ee*/ 	.byte	0x08
	.zero		1


	//   ....[67]....
        /*04f0*/ 	.word	0x00000690
        /*04f4*/ 	.word	0x000000ff
        /*04f8*/ 	.word	0x00000230
        /*04fc*/ 	.short	0x0100
        /*04fe*/ 	.byte	0x08
	.zero		1


	//   ....[68]....
        /*0500*/ 	.word	0x000006a0
        /*0504*/ 	.word	0x000000ff
        /*0508*/ 	.word	0x00000110
        /*050c*/ 	.short	0x0100
        /*050e*/ 	.byte	0x08
	.zero		1


	//   ....[69]....
        /*0510*/ 	.word	0x000006b0
        /*0514*/ 	.word	0x000000ff
        /*0518*/ 	.word	0x00000238
        /*051c*/ 	.short	0x0100
        /*051e*/ 	.byte	0x08
	.zero		1


	//   ....[70]....
        /*0520*/ 	.word	0x000006c0
        /*0524*/ 	.word	0x000000ff
        /*0528*/ 	.word	0x00000118
        /*052c*/ 	.short	0x0100
        /*052e*/ 	.byte	0x08
	.zero		1


	//   ....[71]....
        /*0530*/ 	.word	0x000006d0
        /*0534*/ 	.word	0x000000ff
        /*0538*/ 	.word	0x00000240
        /*053c*/ 	.short	0x0100
        /*053e*/ 	.byte	0x08
	.zero		1


	//   ....[72]....
        /*0540*/ 	.word	0x000006e0
        /*0544*/ 	.word	0x000000ff
        /*0548*/ 	.word	0x00000120
        /*054c*/ 	.short	0x0100
        /*054e*/ 	.byte	0x08
	.zero		1


	//   ....[73]....
        /*0550*/ 	.word	0x000006f0
        /*0554*/ 	.word	0x000000ff
        /*0558*/ 	.word	0x00000248
        /*055c*/ 	.short	0x0100
        /*055e*/ 	.byte	0x08
	.zero		1


	//   ....[74]....
        /*0560*/ 	.word	0x00000a10
        /*0564*/ 	.word	0x000000ff
        /*0568*/ 	.word	0x00000280
        /*056c*/ 	.short	0x0100
        /*056e*/ 	.byte	0x08
	.zero		1


	//   ....[75]....
        /*0570*/ 	.word	0x00000a80
        /*0574*/ 	.word	0x000000ff
        /*0578*/ 	.word	0x00000288
        /*057c*/ 	.short	0x0100
        /*057e*/ 	.byte	0x08
	.zero		1


	//   ....[76]....
        /*0580*/ 	.word	0x00000aa0
        /*0584*/ 	.word	0x000000ff
        /*0588*/ 	.word	0x00000260
        /*058c*/ 	.short	0x0100
        /*058e*/ 	.byte	0x09
	.zero		1


	//   ....[77]....
        /*0590*/ 	.word	0x00000ab0
        /*0594*/ 	.word	0x000000ff
        /*0598*/ 	.word	0x00000268
        /*059c*/ 	.short	0x0100
        /*059e*/ 	.byte	0x09
	.zero		1


	//   ....[78]....
        /*05a0*/ 	.word	0x00000ac0
        /*05a4*/ 	.word	0x000000ff
        /*05a8*/ 	.word	0x00000270
        /*05ac*/ 	.short	0x0100
        /*05ae*/ 	.byte	0x09
	.zero		1


	//   ....[79]....
        /*05b0*/ 	.word	0x00000ad0
        /*05b4*/ 	.word	0x000000ff
        /*05b8*/ 	.word	0x00000278
        /*05bc*/ 	.short	0x0100
        /*05be*/ 	.byte	0x09
	.zero		1


	//   ....[80]....
        /*05c0*/ 	.word	0x000019c0
        /*05c4*/ 	.word	0x000000ff
        /*05c8*/ 	.word	0xfffffff8
        /*05cc*/ 	.short	0x010a
        /*05ce*/ 	.byte	0x2b
	.zero		1


	//   ....[81]....
        /*05d0*/ 	.word	0x00001b90
        /*05d4*/ 	.word	0x00000003
        /*05d8*/ 	.word	0x00000000
        /*05dc*/ 	.short	0x010a
        /*05de*/ 	.byte	0x3f
	.zero		1


	//   ....[82]....
        /*05e0*/ 	.word	0x00001bd0
        /*05e4*/ 	.word	0x00000003
        /*05e8*/ 	.word	0x00000000
        /*05ec*/ 	.short	0x010a
        /*05ee*/ 	.byte	0x3f
	.zero		1


	//   ....[83]....
        /*05f0*/ 	.word	0x00001d60
        /*05f4*/ 	.word	0x000000ff
        /*05f8*/ 	.word	0x00000000
        /*05fc*/ 	.short	0x010a
        /*05fe*/ 	.byte	0x04
	.zero		1


	//   ....[84]....
        /*0600*/ 	.word	0x00001da0
        /*0604*/ 	.word	0x000000ff
        /*0608*/ 	.word	0x00000000
        /*060c*/ 	.short	0x010a
        /*060e*/ 	.byte	0x04
	.zero		1


	//   ....[85]....
        /*0610*/ 	.word	0x00001e90
        /*0614*/ 	.word	0x000000ff
        /*0618*/ 	.word	0x00000000
        /*061c*/ 	.short	0x0101
        /*061e*/ 	.byte	0x04
	.zero		1


	//   ....[86]....
        /*0620*/ 	.word	0x00001f90
        /*0624*/ 	.word	0x00000003
        /*0628*/ 	.word	0x00000000
        /*062c*/ 	.short	0x0101
        /*062e*/ 	.byte	0x2f
	.zero		1


	//   ....[87]....
        /*0630*/ 	.word	0x00002080
        /*0634*/ 	.word	0x000000ff
        /*0638*/ 	.word	0x00000000
        /*063c*/ 	.short	0x0101
        /*063e*/ 	.byte	0x04
	.zero		1


	//   ....[88]....
        /*0640*/ 	.word	0x000020f0
        /*0644*/ 	.word	0x000000ff
        /*0648*/ 	.word	0x00000008
        /*064c*/ 	.short	0x010a
        /*064e*/ 	.byte	0x2b
	.zero		1


	//   ....[89]....
        /*0650*/ 	.word	0x00005580
        /*0654*/ 	.word	0x00000000
        /*0658*/ 	.word	0x00000000
        /*065c*/ 	.short	0x0101
        /*065e*/ 	.byte	0x2f
	.zero		1


	//   ....[90]....
        /*0660*/ 	.word	0x00005e50
        /*0664*/ 	.word	0x0000000b
        /*0668*/ 	.word	0x00000128
        /*066c*/ 	.short	0x010a
        /*066e*/ 	.byte	0x3f
	.zero		1


	//   ....[91]....
        /*0670*/ 	.word	0x00006240
        /*0674*/ 	.word	0x00000006
        /*0678*/ 	.word	0x00000288
        /*067c*/ 	.short	0x0101
        /*067e*/ 	.byte	0x3f
	.zero		1


	//   ....[92]....
        /*0680*/ 	.word	0x00006950
        /*0684*/ 	.word	0x00000007
        /*0688*/ 	.word	0x00000000
        /*068c*/ 	.short	0x010a
        /*068e*/ 	.byte	0x3f
	.zero		1


	//   ....[93]....
        /*0690*/ 	.word	0x000069d0
        /*0694*/ 	.word	0x00000006
        /*0698*/ 	.word	0x00000000
        /*069c*/ 	.short	0x010a
        /*069e*/ 	.byte	0x3f
	.zero		1


	//   ....[94]....
        /*06a0*/ 	.word	0x00006a60
        /*06a4*/ 	.word	0x00000007
        /*06a8*/ 	.word	0x00000000
        /*06ac*/ 	.short	0x010a
        /*06ae*/ 	.byte	0x3f
	.zero		1


	//   ....[95]....
        /*06b0*/ 	.word	0x00006af0
        /*06b4*/ 	.word	0x00000006
        /*06b8*/ 	.word	0x00000000
        /*06bc*/ 	.short	0x010a
        /*06be*/ 	.byte	0x3f
	.zero		1


	//   ....[96]....
        /*06c0*/ 	.word	0x00006b80
        /*06c4*/ 	.word	0x00000007
        /*06c8*/ 	.word	0x00000000
        /*06cc*/ 	.short	0x010a
        /*06ce*/ 	.byte	0x3f
	.zero		1


	//   ....[97]....
        /*06d0*/ 	.word	0x00006c10
        /*06d4*/ 	.word	0x00000006
        /*06d8*/ 	.word	0x00000000
        /*06dc*/ 	.short	0x010a
        /*06de*/ 	.byte	0x3f
	.zero		1


	//   ....[98]....
        /*06e0*/ 	.word	0x00006ca0
        /*06e4*/ 	.word	0x00000007
        /*06e8*/ 	.word	0x00000000
        /*06ec*/ 	.short	0x010a
        /*06ee*/ 	.byte	0x3f
	.zero		1


	//   ....[99]....
        /*06f0*/ 	.word	0x00006d30
        /*06f4*/ 	.word	0x00000006
        /*06f8*/ 	.word	0x00000000
        /*06fc*/ 	.short	0x010a
        /*06fe*/ 	.byte	0x3f
	.zero		1


	//   ....[100]....
        /*0700*/ 	.word	0x00006dc0
        /*0704*/ 	.word	0x00000007
        /*0708*/ 	.word	0x00000000
        /*070c*/ 	.short	0x010a
        /*070e*/ 	.byte	0x3f
	.zero		1


	//   ....[101]....
        /*0710*/ 	.word	0x00006e50
        /*0714*/ 	.word	0x00000006
        /*0718*/ 	.word	0x00000000
        /*071c*/ 	.short	0x010a
        /*071e*/ 	.byte	0x3f
	.zero		1


	//   ....[102]....
        /*0720*/ 	.word	0x00006ee0
        /*0724*/ 	.word	0x00000007
        /*0728*/ 	.word	0x00000000
        /*072c*/ 	.short	0x010a
        /*072e*/ 	.byte	0x3f
	.zero		1


	//   ....[103]....
        /*0730*/ 	.word	0x00006f70
        /*0734*/ 	.word	0x00000006
        /*0738*/ 	.word	0x00000000
        /*073c*/ 	.short	0x010a
        /*073e*/ 	.byte	0x3f
	.zero		1


	//   ....[104]....
        /*0740*/ 	.word	0x00007000
        /*0744*/ 	.word	0x00000007
        /*0748*/ 	.word	0x00000000
        /*074c*/ 	.short	0x010a
        /*074e*/ 	.byte	0x3f
	.zero		1


	//   ....[105]....
        /*0750*/ 	.word	0x00007090
        /*0754*/ 	.word	0x00000006
        /*0758*/ 	.word	0x00000000
        /*075c*/ 	.short	0x010a
        /*075e*/ 	.byte	0x3f
	.zero		1


	//   ....[106]....
        /*0760*/ 	.word	0x00007120
        /*0764*/ 	.word	0x00000007
        /*0768*/ 	.word	0x00000000
        /*076c*/ 	.short	0x010a
        /*076e*/ 	.byte	0x3f
	.zero		1


	//   ....[107]....
        /*0770*/ 	.word	0x000071b0
        /*0774*/ 	.word	0x00000006
        /*0778*/ 	.word	0x00000000
        /*077c*/ 	.short	0x010a
        /*077e*/ 	.byte	0x3f
	.zero		1


	//   ....[108]....
        /*0780*/ 	.word	0x00007240
        /*0784*/ 	.word	0x00000007
        /*0788*/ 	.word	0x00000000
        /*078c*/ 	.short	0x010a
        /*078e*/ 	.byte	0x3f
	.zero		1


	//   ....[109]....
        /*0790*/ 	.word	0x000072d0
        /*0794*/ 	.word	0x00000006
        /*0798*/ 	.word	0x00000000
        /*079c*/ 	.short	0x010a
        /*079e*/ 	.byte	0x3f
	.zero		1


	//   ....[110]....
        /*07a0*/ 	.word	0x00007360
        /*07a4*/ 	.word	0x00000007
        /*07a8*/ 	.word	0x00000000
        /*07ac*/ 	.short	0x010a
        /*07ae*/ 	.byte	0x3f
	.zero		1


	//   ....[111]....
        /*07b0*/ 	.word	0x000073f0
        /*07b4*/ 	.word	0x00000006
        /*07b8*/ 	.word	0x00000000
        /*07bc*/ 	.short	0x010a
        /*07be*/ 	.byte	0x3f
	.zero		1


	//   ....[112]....
        /*07c0*/ 	.word	0x00007480
        /*07c4*/ 	.word	0x00000007
        /*07c8*/ 	.word	0x00000000
        /*07cc*/ 	.short	0x010a
        /*07ce*/ 	.byte	0x3f
	.zero		1


	//   ....[113]....
        /*07d0*/ 	.word	0x00007510
        /*07d4*/ 	.word	0x00000006
        /*07d8*/ 	.word	0x00000000
        /*07dc*/ 	.short	0x010a
        /*07de*/ 	.byte	0x3f
	.zero		1


	//   ....[114]....
        /*07e0*/ 	.word	0x000075a0
        /*07e4*/ 	.word	0x00000007
        /*07e8*/ 	.word	0x00000000
        /*07ec*/ 	.short	0x010a
        /*07ee*/ 	.byte	0x3f
	.zero		1


	//   ....[115]....
        /*07f0*/ 	.word	0x00007630
        /*07f4*/ 	.word	0x00000006
        /*07f8*/ 	.word	0x00000000
        /*07fc*/ 	.short	0x010a
        /*07fe*/ 	.byte	0x3f
	.zero		1


	//   ....[116]....
        /*0800*/ 	.word	0x000076c0
        /*0804*/ 	.word	0x00000007
        /*0808*/ 	.word	0x00000000
        /*080c*/ 	.short	0x010a
        /*080e*/ 	.byte	0x3f
	.zero		1


	//   ....[117]....
        /*0810*/ 	.word	0x00007750
        /*0814*/ 	.word	0x00000006
        /*0818*/ 	.word	0x00000000
        /*081c*/ 	.short	0x010a
        /*081e*/ 	.byte	0x3f
	.zero		1


	//   ....[118]....
        /*0820*/ 	.word	0x000077e0
        /*0824*/ 	.word	0x00000007
        /*0828*/ 	.word	0x00000000
        /*082c*/ 	.short	0x010a
        /*082e*/ 	.byte	0x3f
	.zero		1


	//   ....[119]....
        /*0830*/ 	.word	0x00007870
        /*0834*/ 	.word	0x00000006
        /*0838*/ 	.word	0x00000000
        /*083c*/ 	.short	0x010a
        /*083e*/ 	.byte	0x3f
	.zero		1


	//   ....[120]....
        /*0840*/ 	.word	0x00007900
        /*0844*/ 	.word	0x00000007
        /*0848*/ 	.word	0x00000000
        /*084c*/ 	.short	0x010a
        /*084e*/ 	.byte	0x3f
	.zero		1


	//   ....[121]....
        /*0850*/ 	.word	0x00007990
        /*0854*/ 	.word	0x00000006
        /*0858*/ 	.word	0x00000000
        /*085c*/ 	.short	0x010a
        /*085e*/ 	.byte	0x3f
	.zero		1


	//   ....[122]....
        /*0860*/ 	.word	0x00007a20
        /*0864*/ 	.word	0x00000007
        /*0868*/ 	.word	0x00000000
        /*086c*/ 	.short	0x010a
        /*086e*/ 	.byte	0x3f
	.zero		1


	//   ....[123]....
        /*0870*/ 	.word	0x00007ab0
        /*0874*/ 	.word	0x00000006
        /*0878*/ 	.word	0x00000000
        /*087c*/ 	.short	0x010a
        /*087e*/ 	.byte	0x3f
	.zero		1


	//   ....[124]....
        /*0880*/ 	.word	0x00007b40
        /*0884*/ 	.word	0x00000007
        /*0888*/ 	.word	0x00000000
        /*088c*/ 	.short	0x010a
        /*088e*/ 	.byte	0x3f
	.zero		1


	//   ....[125]....
        /*0890*/ 	.word	0x00007bd0
        /*0894*/ 	.word	0x00000006
        /*0898*/ 	.word	0x00000000
        /*089c*/ 	.short	0x010a
        /*089e*/ 	.byte	0x3f
	.zero		1


	//   ....[126]....
        /*08a0*/ 	.word	0x00007c60
        /*08a4*/ 	.word	0x00000007
        /*08a8*/ 	.word	0x00000000
        /*08ac*/ 	.short	0x010a
        /*08ae*/ 	.byte	0x3f
	.zero		1


	//   ....[127]....
        /*08b0*/ 	.word	0x00007cf0
        /*08b4*/ 	.word	0x00000006
        /*08b8*/ 	.word	0x00000000
        /*08bc*/ 	.short	0x010a
        /*08be*/ 	.byte	0x3f
	.zero		1


	//   ....[128]....
        /*08c0*/ 	.word	0x00007d80
        /*08c4*/ 	.word	0x00000005
        /*08c8*/ 	.word	0x00000000
        /*08cc*/ 	.short	0x010a
        /*08ce*/ 	.byte	0x3f
	.zero		1


	//   ....[129]....
        /*08d0*/ 	.word	0x00007df0
        /*08d4*/ 	.word	0x00000003
        /*08d8*/ 	.word	0xfffffff8
        /*08dc*/ 	.short	0x010a
        /*08de*/ 	.byte	0x3f
	.zero		1


	//   ....[130]....
        /*08e0*/ 	.word	0x00007e40
        /*08e4*/ 	.word	0x00000003
        /*08e8*/ 	.word	0x00000000
        /*08ec*/ 	.short	0x010a
        /*08ee*/ 	.byte	0x3f
	.zero		1


	//   ....[131]....
        /*08f0*/ 	.word	0x00007ea0
        /*08f4*/ 	.word	0x00000004
        /*08f8*/ 	.word	0x00000000
        /*08fc*/ 	.short	0x010a
        /*08fe*/ 	.byte	0x3f
	.zero		1


	//   ....[132]....
        /*0900*/ 	.word	0x00007f00
        /*0904*/ 	.word	0x00000003
        /*0908*/ 	.word	0x00000008
        /*090c*/ 	.short	0x010a
        /*090e*/ 	.byte	0x3f
	.zero		1


	//   ....[133]....
        /*0910*/ 	.word	0x00007fd0
        /*0914*/ 	.word	0x0000000b
        /*0918*/ 	.word	0x00000128
        /*091c*/ 	.short	0x010a
        /*091e*/ 	.byte	0x3f
	.zero		1


	//   ....[134]....
        /*0920*/ 	.word	0x000080a0
        /*0924*/ 	.word	0x00000007
        /*0928*/ 	.word	0x00000000
        /*092c*/ 	.short	0x010a
        /*092e*/ 	.byte	0x3f
	.zero		1


	//   ....[135]....
        /*0930*/ 	.word	0x000080f0
        /*0934*/ 	.word	0x00000006
        /*0938*/ 	.word	0x00000000
        /*093c*/ 	.short	0x010a
        /*093e*/ 	.byte	0x3f
	.zero		1


	//   ....[136]....
        /*0940*/ 	.word	0x00008140
        /*0944*/ 	.word	0x00000007
        /*0948*/ 	.word	0x00000000
        /*094c*/ 	.short	0x010a
        /*094e*/ 	.byte	0x3f
	.zero		1


	//   ....[137]....
        /*0950*/ 	.word	0x00008190
        /*0954*/ 	.word	0x00000006
        /*0958*/ 	.word	0x00000000
        /*095c*/ 	.short	0x010a
        /*095e*/ 	.byte	0x3f
	.zero		1


	//   ....[138]....
        /*0960*/ 	.word	0x000081e0
        /*0964*/ 	.word	0x00000007
        /*0968*/ 	.word	0x00000000
        /*096c*/ 	.short	0x010a
        /*096e*/ 	.byte	0x3f
	.zero		1


	//   ....[139]....
        /*0970*/ 	.word	0x00008230
        /*0974*/ 	.word	0x00000006
        /*0978*/ 	.word	0x00000000
        /*097c*/ 	.short	0x010a
        /*097e*/ 	.byte	0x3f
	.zero		1


	//   ....[140]....
        /*0980*/ 	.word	0x00008280
        /*0984*/ 	.word	0x00000007
        /*0988*/ 	.word	0x00000000
        /*098c*/ 	.short	0x010a
        /*098e*/ 	.byte	0x3f
	.zero		1


	//   ....[141]....
        /*0990*/ 	.word	0x000082d0
        /*0994*/ 	.word	0x00000006
        /*0998*/ 	.word	0x00000000
        /*099c*/ 	.short	0x010a
        /*099e*/ 	.byte	0x3f
	.zero		1


	//   ....[142]....
        /*09a0*/ 	.word	0x00008320
        /*09a4*/ 	.word	0x00000007
        /*09a8*/ 	.word	0x00000000
        /*09ac*/ 	.short	0x010a
        /*09ae*/ 	.byte	0x3f
	.zero		1


	//   ....[143]....
        /*09b0*/ 	.word	0x00008370
        /*09b4*/ 	.word	0x00000006
        /*09b8*/ 	.word	0x00000000
        /*09bc*/ 	.short	0x010a
        /*09be*/ 	.byte	0x3f
	.zero		1


	//   ....[144]....
        /*09c0*/ 	.word	0x000083c0
        /*09c4*/ 	.word	0x00000007
        /*09c8*/ 	.word	0x00000000
        /*09cc*/ 	.short	0x010a
        /*09ce*/ 	.byte	0x3f
	.zero		1


	//   ....[145]....
        /*09d0*/ 	.word	0x00008410
        /*09d4*/ 	.word	0x00000006
        /*09d8*/ 	.word	0x00000000
        /*09dc*/ 	.short	0x010a
        /*09de*/ 	.byte	0x3f
	.zero		1


	//   ....[146]....
        /*09e0*/ 	.word	0x00008460
        /*09e4*/ 	.word	0x00000007
        /*09e8*/ 	.word	0x00000000
        /*09ec*/ 	.short	0x010a
        /*09ee*/ 	.byte	0x3f
	.zero		1


	//   ....[147]....
        /*09f0*/ 	.word	0x000084b0
        /*09f4*/ 	.word	0x00000006
        /*09f8*/ 	.word	0x00000000
        /*09fc*/ 	.short	0x010a
        /*09fe*/ 	.byte	0x3f
	.zero		1


	//   ....[148]....
        /*0a00*/ 	.word	0x00008500
        /*0a04*/ 	.word	0x00000007
        /*0a08*/ 	.word	0x00000000
        /*0a0c*/ 	.short	0x010a
        /*0a0e*/ 	.byte	0x3f
	.zero		1


	//   ....[149]....
        /*0a10*/ 	.word	0x00008550
        /*0a14*/ 	.word	0x00000006
        /*0a18*/ 	.word	0x00000000
        /*0a1c*/ 	.short	0x010a
        /*0a1e*/ 	.byte	0x3f
	.zero		1


	//   ....[150]....
        /*0a20*/ 	.word	0x000085a0
        /*0a24*/ 	.word	0x00000007
        /*0a28*/ 	.word	0x00000000
        /*0a2c*/ 	.short	0x010a
        /*0a2e*/ 	.byte	0x3f
	.zero		1


	//   ....[151]....
        /*0a30*/ 	.word	0x000085f0
        /*0a34*/ 	.word	0x00000006
        /*0a38*/ 	.word	0x00000000
        /*0a3c*/ 	.short	0x010a
        /*0a3e*/ 	.byte	0x3f
	.zero		1


	//   ....[152]....
        /*0a40*/ 	.word	0x00008640
        /*0a44*/ 	.word	0x00000007
        /*0a48*/ 	.word	0x00000000
        /*0a4c*/ 	.short	0x010a
        /*0a4e*/ 	.byte	0x3f
	.zero		1


	//   ....[153]....
        /*0a50*/ 	.word	0x00008690
        /*0a54*/ 	.word	0x00000006
        /*0a58*/ 	.word	0x00000000
        /*0a5c*/ 	.short	0x010a
        /*0a5e*/ 	.byte	0x3f
	.zero		1


	//   ....[154]....
        /*0a60*/ 	.word	0x000086e0
        /*0a64*/ 	.word	0x00000007
        /*0a68*/ 	.word	0x00000000
        /*0a6c*/ 	.short	0x010a
        /*0a6e*/ 	.byte	0x3f
	.zero		1


	//   ....[155]....
        /*0a70*/ 	.word	0x00008730
        /*0a74*/ 	.word	0x00000006
        /*0a78*/ 	.word	0x00000000
        /*0a7c*/ 	.short	0x010a
        /*0a7e*/ 	.byte	0x3f
	.zero		1


	//   ....[156]....
        /*0a80*/ 	.word	0x00008780
        /*0a84*/ 	.word	0x00000007
        /*0a88*/ 	.word	0x00000000
        /*0a8c*/ 	.short	0x010a
        /*0a8e*/ 	.byte	0x3f
	.zero		1


	//   ....[157]....
        /*0a90*/ 	.word	0x000087d0
        /*0a94*/ 	.word	0x00000006
        /*0a98*/ 	.word	0x00000000
        /*0a9c*/ 	.short	0x010a
        /*0a9e*/ 	.byte	0x3f
	.zero		1


	//   ....[158]....
        /*0aa0*/ 	.word	0x00008820
        /*0aa4*/ 	.word	0x00000007
        /*0aa8*/ 	.word	0x00000000
        /*0aac*/ 	.short	0x010a
        /*0aae*/ 	.byte	0x3f
	.zero		1


	//   ....[159]....
        /*0ab0*/ 	.word	0x00008870
        /*0ab4*/ 	.word	0x00000006
        /*0ab8*/ 	.word	0x00000000
        /*0abc*/ 	.short	0x010a
        /*0abe*/ 	.byte	0x3f
	.zero		1


	//   ....[160]....
        /*0ac0*/ 	.word	0x000088c0
        /*0ac4*/ 	.word	0x00000007
        /*0ac8*/ 	.word	0x00000000
        /*0acc*/ 	.short	0x010a
        /*0ace*/ 	.byte	0x3f
	.zero		1


	//   ....[161]....
        /*0ad0*/ 	.word	0x00008910
        /*0ad4*/ 	.word	0x00000006
        /*0ad8*/ 	.word	0x00000000
        /*0adc*/ 	.short	0x010a
        /*0ade*/ 	.byte	0x3f
	.zero		1


	//   ....[162]....
        /*0ae0*/ 	.word	0x00008960
        /*0ae4*/ 	.word	0x00000007
        /*0ae8*/ 	.word	0x00000000
        /*0aec*/ 	.short	0x010a
        /*0aee*/ 	.byte	0x3f
	.zero		1


	//   ....[163]....
        /*0af0*/ 	.word	0x000089b0
        /*0af4*/ 	.word	0x00000006
        /*0af8*/ 	.word	0x00000000
        /*0afc*/ 	.short	0x010a
        /*0afe*/ 	.byte	0x3f
	.zero		1


	//   ....[164]....
        /*0b00*/ 	.word	0x00008a00
        /*0b04*/ 	.word	0x00000007
        /*0b08*/ 	.word	0x00000000
        /*0b0c*/ 	.short	0x010a
        /*0b0e*/ 	.byte	0x3f
	.zero		1


	//   ....[165]....
        /*0b10*/ 	.word	0x00008a50
        /*0b14*/ 	.word	0x00000006
        /*0b18*/ 	.word	0x00000000
        /*0b1c*/ 	.short	0x010a
        /*0b1e*/ 	.byte	0x3f
	.zero		1


	//   ....[166]....
        /*0b20*/ 	.word	0x00008aa0
        /*0b24*/ 	.word	0x00000007
        /*0b28*/ 	.word	0x00000000
        /*0b2c*/ 	.short	0x010a
        /*0b2e*/ 	.byte	0x3f
	.zero		1


	//   ....[167]....
        /*0b30*/ 	.word	0x00008af0
        /*0b34*/ 	.word	0x00000006
        /*0b38*/ 	.word	0x00000000
        /*0b3c*/ 	.short	0x010a
        /*0b3e*/ 	.byte	0x3f
	.zero		1


	//   ....[168]....
        /*0b40*/ 	.word	0x00008b40
        /*0b44*/ 	.word	0x00000007
        /*0b48*/ 	.word	0x00000000
        /*0b4c*/ 	.short	0x010a
        /*0b4e*/ 	.byte	0x3f
	.zero		1


	//   ....[169]....
        /*0b50*/ 	.word	0x00008b90
        /*0b54*/ 	.word	0x00000006
        /*0b58*/ 	.word	0x00000000
        /*0b5c*/ 	.short	0x010a
        /*0b5e*/ 	.byte	0x3f
	.zero		1


	//----- nvinfo : EIATTR_NUM_MBARRIERS
	.align		4
.L_37:
        /*0b60*/ 	.byte	0x03, 0x38
        /*0b62*/ 	.short	0x0050


	//----- nvinfo : EIATTR_EXIT_INSTR_OFFSETS
	.align		4
        /*0b64*/ 	.byte	0x04, 0x1c
        /*0b66*/ 	.short	(.L_39 - .L_38)


	//   ....[0]....
.L_38:
        /*0b68*/ 	.word	0x000015f0


	//   ....[1]....
        /*0b6c*/ 	.word	0x00001650


	//   ....[2]....
        /*0b70*/ 	.word	0x00005b80


	//   ....[3]....
        /*0b74*/ 	.word	0x00005bb0


	//   ....[4]....
        /*0b78*/ 	.word	0x00007dd0


	//----- nvinfo : EIATTR_MAX_THREADS
	.align		4
.L_39:
        /*0b7c*/ 	.byte	0x04, 0x05
        /*0b7e*/ 	.short	(.L_41 - .L_40)
.L_40:
        /*0b80*/ 	.word	0x00000180
        /*0b84*/ 	.word	0x00000001
        /*0b88*/ 	.word	0x00000001


	//----- nvinfo : EIATTR_CRS_STACK_SIZE
	.align		4
.L_41:
        /*0b8c*/ 	.byte	0x04, 0x1e
        /*0b8e*/ 	.short	(.L_43 - .L_42)
.L_42:
        /*0b90*/ 	.word	0x00000000


	//----- nvinfo : EIATTR_CBANK_PARAM_SIZE
	.align		4
.L_43:
        /*0b94*/ 	.byte	0x03, 0x19
        /*0b96*/ 	.short	0x0470


	//----- nvinfo : EIATTR_PARAM_CBANK
	.align		4
        /*0b98*/ 	.byte	0x04, 0x0a
        /*0b9a*/ 	.short	(.L_45 - .L_44)
	.align		4
.L_44:
        /*0b9c*/ 	.word	index@(.nv.constant0._ZN7cutlass13device_kernelINS_4gemm6kernel13GemmUniversalIN4cute5tupleIJiiiiEEENS1_10collective13CollectiveMmaINS1_34MainloopSm90TmaGmmaWarpSpecializedILi37ENS5_IJNS4_1CILi1EEESB_SB_EEENS1_32KernelTmaWarpSpecializedPingpongEEENS5_IJNSA_ILi64EEENSA_ILi128EEENSA_ILi32EEEEEEaNS5_IJlSB_lEEEaSJ_NS4_8TiledMMAINS4_8MMA_AtomIJNS4_4SM904GMMA27MMA_64x128x32_S32S8S8_SS_TNEEEENS4_6LayoutISC_NS5_IJNSA_ILi0EEESR_SR_EEEEENS5_IJNS4_10UnderscoreESU_SU_EEEEENS4_13SM90_TMA_LOADENS4_14ComposedLayoutINS4_7SwizzleILi1ELi4ELi3EEENS4_18smem_ptr_flag_bitsILi8EEENSQ_INS5_IJNSA_ILi8EEESH_EEENS5_IJSH_SB_EEEEEEEvNS4_8identityESX_S17_vS18_EENS_8epilogue10collective6detail29Sm90TmaWarpSpecializedAdapterINS1B_15DefaultEpilogueIaSJ_SJ_NS1A_6thread17LinearCombinationIaLi1EiiLNS1F_9ScaleType4KindE0ELNS_15FloatRoundStyleE2EaEENS1_15EpilogueDefaultEEEEEvvEEEEvNT_6ParamsE)
        /*0ba0*/ 	.short	0x0210
        /*0ba2*/ 	.short	0x0470


	//----- nvinfo : EIATTR_SW_WAR
	.align		4
.L_45:
        /*0ba4*/ 	.byte	0x04, 0x36
        /*0ba6*/ 	.short	(.L_47 - .L_46)
.L_46:
        /*0ba8*/ 	.word	0x00000008
.L_47:


//--------------------- .nv.callgraph             --------------------------
	.section	.nv.callgraph,"",@"SHT_CUDA_CALLGRAPH"
	.align	4
	.sectionentsize	8
	.align		4
        /*0000*/ 	.word	0x00000000
	.align		4
        /*0004*/ 	.word	0xffffffff
	.align		4
        /*0008*/ 	.word	index@(_ZN7cutlass13device_kernelINS_4gemm6kernel13GemmUniversalIN4cute5tupleIJiiiiEEENS1_10collective13CollectiveMmaINS1_34MainloopSm90TmaGmmaWarpSpecializedILi37ENS5_IJNS4_1CILi1EEESB_SB_EEENS1_32KernelTmaWarpSpecializedPingpongEEENS5_IJNSA_ILi64EEENSA_ILi128EEENSA_ILi32EEEEEEaNS5_IJlSB_lEEEaSJ_NS4_8TiledMMAINS4_8MMA_AtomIJNS4_4SM904GMMA27MMA_64x128x32_S32S8S8_SS_TNEEEENS4_6LayoutISC_NS5_IJNSA_ILi0EEESR_SR_EEEEENS5_IJNS4_10UnderscoreESU_SU_EEEEENS4_13SM90_TMA_LOADENS4_14ComposedLayoutINS4_7SwizzleILi1ELi4ELi3EEENS4_18smem_ptr_flag_bitsILi8EEENSQ_INS5_IJNSA_ILi8EEESH_EEENS5_IJSH_SB_EEEEEEEvNS4_8identityESX_S17_vS18_EENS_8epilogue10collective6detail29Sm90TmaWarpSpecializedAdapterINS1B_15DefaultEpilogueIaSJ_SJ_NS1A_6thread17LinearCombinationIaLi1EiiLNS1F_9ScaleType4KindE0ELNS_15FloatRoundStyleE2EaEENS1_15EpilogueDefaultEEEEEvvEEEEvNT_6ParamsE)
	.align		4
        /*000c*/ 	.word	index@(__assertfail)
	.align		4
        /*0010*/ 	.word	0x00000000
	.align		4
        /*0014*/ 	.word	0xfffffffe
	.align		4
        /*0018*/ 	.word	0x00000000
	.align		4
        /*001c*/ 	.word	0xfffffffd
	.align		4
        /*0020*/ 	.word	0x00000000
	.align		4
        /*0024*/ 	.word	0xfffffffc


//--------------------- .nv.constant4             --------------------------
	.section	.nv.constant4,"a",@progbits
	.align	8
	.align		8
.nv.constant4:
        /*0000*/ 	.dword	__assertfail
	.align		8
        /*0008*/ 	.dword	__unnamed_1
	.align		8
        /*0010*/ 	.dword	_ZN40_INTERNAL_9dd2c7de_4_k_cu_0490c500_212434cuda3std3__45__cpo5beginE
	.align		8
        /*0018*/ 	.dword	_ZN40_INTERNAL_9dd2c7de_4_k_cu_0490c500_212434cuda3std3__45__cpo3endE
	.align		8
        /*0020*/ 	.dword	_ZN40_INTERNAL_9dd2c7de_4_k_cu_0490c500_212434cuda3std3__45__cpo6cbeginE
	.align		8
        /*0028*/ 	.dword	_ZN40_INTERNAL_9dd2c7de_4_k_cu_0490c500_212434cuda3std3__45__cpo4cendE
	.align		8
        /*0030*/ 	.dword	_ZN40_INTERNAL_9dd2c7de_4_k_cu_0490c500_212434cuda3std3__442_GLOBAL__N__9dd2c7de_4_k_cu_0490c500_212436ignoreE
	.align		8
        /*0038*/ 	.dword	_ZN40_INTERNAL_9dd2c7de_4_k_cu_0490c500_212434cuda3std3__419piecewise_constructE
	.align		8
        /*0040*/ 	.dword	_ZN40_INTERNAL_9dd2c7de_4_k_cu_0490c500_212434cuda3std3__48in_placeE
	.align		8
        /*0048*/ 	.dword	_ZN40_INTERNAL_9dd2c7de_4_k_cu_0490c500_212434cuda3std6ranges3__45__cpo4swapE
	.align		8
        /*0050*/ 	.dword	_ZN40_INTERNAL_9dd2c7de_4_k_cu_0490c500_212434cuda3std6ranges3__45__cpo9iter_moveE
	.align		8
        /*0058*/ 	.dword	_ZN40_INTERNAL_9dd2c7de_4_k_cu_0490c500_212434cute7productE
	.align		8
        /*0060*/ 	.dword	_ZN40_INTERNAL_9dd2c7de_4_k_cu_0490c500_212434cute1_E
	.align		8
        /*0068*/ 	.dword	$str$22
	.align		8
        /*0070*/ 	.dword	$str$23


//--------------------- .text._ZN7cutlass13device_kernelINS_4gemm6kernel13GemmUniversalIN4cute5tupleIJiiiiEEENS1_10collective13CollectiveMmaINS1_34MainloopSm90TmaGmmaWarpSpecializedILi37ENS5_IJNS4_1CILi1EEESB_SB_EEENS1_32KernelTmaWarpSpecializedPingpongEEENS5_IJNSA_ILi64EEENSA_ILi128EEENSA_ILi32EEEEEEaNS5_IJlSB_lEEEaSJ_NS4_8TiledMMAINS4_8MMA_AtomIJNS4_4SM904GMMA27MMA_64x128x32_S32S8S8_SS_TNEEEENS4_6LayoutISC_NS5_IJNSA_ILi0EEESR_SR_EEEEENS5_IJNS4_10UnderscoreESU_SU_EEEEENS4_13SM90_TMA_LOADENS4_14ComposedLayoutINS4_7SwizzleILi1ELi4ELi3EEENS4_18smem_ptr_flag_bitsILi8EEENSQ_INS5_IJNSA_ILi8EEESH_EEENS5_IJSH_SB_EEEEEEEvNS4_8identityESX_S17_vS18_EENS_8epilogue10collective6detail29Sm90TmaWarpSpecializedAdapterINS1B_15DefaultEpilogueIaSJ_SJ_NS1A_6thread17LinearCombinationIaLi1EiiLNS1F_9ScaleType4KindE0ELNS_15FloatRoundStyleE2EaEENS1_15EpilogueDefaultEEEEEvvEEEEvNT_6ParamsE --------------------------
	.section	.text._ZN7cutlass13device_kernelINS_4gemm6kernel13GemmUniversalIN4cute5tupleIJiiiiEEENS1_10collective13CollectiveMmaINS1_34MainloopSm90TmaGmmaWarpSpecializedILi37ENS5_IJNS4_1CILi1EEESB_SB_EEENS1_32KernelTmaWarpSpecializedPingpongEEENS5_IJNSA_ILi64EEENSA_ILi128EEENSA_ILi32EEEEEEaNS5_IJlSB_lEEEaSJ_NS4_8TiledMMAINS4_8MMA_AtomIJNS4_4SM904GMMA27MMA_64x128x32_S32S8S8_SS_TNEEEENS4_6LayoutISC_NS5_IJNSA_ILi0EEESR_SR_EEEEENS5_IJNS4_10UnderscoreESU_SU_EEEEENS4_13SM90_TMA_LOADENS4_14ComposedLayoutINS4_7SwizzleILi1ELi4ELi3EEENS4_18smem_ptr_flag_bitsILi8EEENSQ_INS5_IJNSA_ILi8EEESH_EEENS5_IJSH_SB_EEEEEEEvNS4_8identityESX_S17_vS18_EENS_8epilogue10collective6detail29Sm90TmaWarpSpecializedAdapterINS1B_15DefaultEpilogueIaSJ_SJ_NS1A_6thread17LinearCombinationIaLi1EiiLNS1F_9ScaleType4KindE0ELNS_15FloatRoundStyleE2EaEENS1_15EpilogueDefaultEEEEEvvEEEEvNT_6ParamsE,"ax",@progbits
	.align	128
.text._ZN7cutlass13device_kernelINS_4gemm6kernel13GemmUniversalIN4cute5tupleIJiiiiEEENS1_10collective13CollectiveMmaINS1_34MainloopSm90TmaGmmaWarpSpecializedILi37ENS5_IJNS4_1CILi1EEESB_SB_EEENS1_32KernelTmaWarpSpecializedPingpongEEENS5_IJNSA_ILi64EEENSA_ILi128EEENSA_ILi32EEEEEEaNS5_IJlSB_lEEEaSJ_NS4_8TiledMMAINS4_8MMA_AtomIJNS4_4SM904GMMA27MMA_64x128x32_S32S8S8_SS_TNEEEENS4_6LayoutISC_NS5_IJNSA_ILi0EEESR_SR_EEEEENS5_IJNS4_10UnderscoreESU_SU_EEEEENS4_13SM90_TMA_LOADENS4_14ComposedLayoutINS4_7SwizzleILi1ELi4ELi3EEENS4_18smem_ptr_flag_bitsILi8EEENSQ_INS5_IJNSA_ILi8EEESH_EEENS5_IJSH_SB_EEEEEEEvNS4_8identityESX_S17_vS18_EENS_8epilogue10collective6detail29Sm90TmaWarpSpecializedAdapterINS1B_15DefaultEpilogueIaSJ_SJ_NS1A_6thread17LinearCombinationIaLi1EiiLNS1F_9ScaleType4KindE0ELNS_15FloatRoundStyleE2EaEENS1_15EpilogueDefaultEEEEEvvEEEEvNT_6ParamsE:
        .type           _ZN7cutlass13device_kernelINS_4gemm6kernel13GemmUniversalIN4cute5tupleIJiiiiEEENS1_10collective13CollectiveMmaINS1_34MainloopSm90TmaGmmaWarpSpecializedILi37ENS5_IJNS4_1CILi1EEESB_SB_EEENS1_32KernelTmaWarpSpecializedPingpongEEENS5_IJNSA_ILi64EEENSA_ILi128EEENSA_ILi32EEEEEEaNS5_IJlSB_lEEEaSJ_NS4_8TiledMMAINS4_8MMA_AtomIJNS4_4SM904GMMA27MMA_64x128x32_S32S8S8_SS_TNEEEENS4_6LayoutISC_NS5_IJNSA_ILi0EEESR_SR_EEEEENS5_IJNS4_10UnderscoreESU_SU_EEEEENS4_13SM90_TMA_LOADENS4_14ComposedLayoutINS4_7SwizzleILi1ELi4ELi3EEENS4_18smem_ptr_flag_bitsILi8EEENSQ_INS5_IJNSA_ILi8EEESH_EEENS5_IJSH_SB_EEEEEEEvNS4_8identityESX_S17_vS18_EENS_8epilogue10collective6detail29Sm90TmaWarpSpecializedAdapterINS1B_15DefaultEpilogueIaSJ_SJ_NS1A_6thread17LinearCombinationIaLi1EiiLNS1F_9ScaleType4KindE0ELNS_15FloatRoundStyleE2EaEENS1_15EpilogueDefaultEEEEEvvEEEEvNT_6ParamsE,@function
        .size           _ZN7cutlass13device_kernelINS_4gemm6kernel13GemmUniversalIN4cute5tupleIJiiiiEEENS1_10collective13CollectiveMmaINS1_34MainloopSm90TmaGmmaWarpSpecializedILi37ENS5_IJNS4_1CILi1EEESB_SB_EEENS1_32KernelTmaWarpSpecializedPingpongEEENS5_IJNSA_ILi64EEENSA_ILi128EEENSA_ILi32EEEEEEaNS5_IJlSB_lEEEaSJ_NS4_8TiledMMAINS4_8MMA_AtomIJNS4_4SM904GMMA27MMA_64x128x32_S32S8S8_SS_TNEEEENS4_6LayoutISC_NS5_IJNSA_ILi0EEESR_SR_EEEEENS5_IJNS4_10UnderscoreESU_SU_EEEEENS4_13SM90_TMA_LOADENS4_14ComposedLayoutINS4_7SwizzleILi1ELi4ELi3EEENS4_18smem_ptr_flag_bitsILi8EEENSQ_INS5_IJNSA_ILi8EEESH_EEENS5_IJSH_SB_EEEEEEEvNS4_8identityESX_S17_vS18_EENS_8epilogue10collective6detail29Sm90TmaWarpSpecializedAdapterINS1B_15DefaultEpilogueIaSJ_SJ_NS1A_6thread17LinearCombinationIaLi1EiiLNS1F_9ScaleType4KindE0ELNS_15FloatRoundStyleE2EaEENS1_15EpilogueDefaultEEEEEvvEEEEvNT_6ParamsE,(.L_x_268 - _ZN7cutlass13device_kernelINS_4gemm6kernel13GemmUniversalIN4cute5tupleIJiiiiEEENS1_10collective13CollectiveMmaINS1_34MainloopSm90TmaGmmaWarpSpecializedILi37ENS5_IJNS4_1CILi1EEESB_SB_EEENS1_32KernelTmaWarpSpecializedPingpongEEENS5_IJNSA_ILi64EEENSA_ILi128EEENSA_ILi32EEEEEEaNS5_IJlSB_lEEEaSJ_NS4_8TiledMMAINS4_8MMA_AtomIJNS4_4SM904GMMA27MMA_64x128x32_S32S8S8_SS_TNEEEENS4_6LayoutISC_NS5_IJNSA_ILi0EEESR_SR_EEEEENS5_IJNS4_10UnderscoreESU_SU_EEEEENS4_13SM90_TMA_LOADENS4_14ComposedLayoutINS4_7SwizzleILi1ELi4ELi3EEENS4_18smem_ptr_flag_bitsILi8EEENSQ_INS5_IJNSA_ILi8EEESH_EEENS5_IJSH_SB_EEEEEEEvNS4_8identityESX_S17_vS18_EENS_8epilogue10collective6detail29Sm90TmaWarpSpecializedAdapterINS1B_15DefaultEpilogueIaSJ_SJ_NS1A_6thread17LinearCombinationIaLi1EiiLNS1F_9ScaleType4KindE0ELNS_15FloatRoundStyleE2EaEENS1_15EpilogueDefaultEEEEEvvEEEEvNT_6ParamsE)
        .other          _ZN7cutlass13device_kernelINS_4gemm6kernel13GemmUniversalIN4cute5tupleIJiiiiEEENS1_10collective13CollectiveMmaINS1_34MainloopSm90TmaGmmaWarpSpecializedILi37ENS5_IJNS4_1CILi1EEESB_SB_EEENS1_32KernelTmaWarpSpecializedPingpongEEENS5_IJNSA_ILi64EEENSA_ILi128EEENSA_ILi32EEEEEEaNS5_IJlSB_lEEEaSJ_NS4_8TiledMMAINS4_8MMA_AtomIJNS4_4SM904GMMA27MMA_64x128x32_S32S8S8_SS_TNEEEENS4_6LayoutISC_NS5_IJNSA_ILi0EEESR_SR_EEEEENS5_IJNS4_10UnderscoreESU_SU_EEEEENS4_13SM90_TMA_LOADENS4_14ComposedLayoutINS4_7SwizzleILi1ELi4ELi3EEENS4_18smem_ptr_flag_bitsILi8EEENSQ_INS5_IJNSA_ILi8EEESH_EEENS5_IJSH_SB_EEEEEEEvNS4_8identityESX_S17_vS18_EENS_8epilogue10collective6detail29Sm90TmaWarpSpecializedAdapterINS1B_15DefaultEpilogueIaSJ_SJ_NS1A_6thread17LinearCombinationIaLi1EiiLNS1F_9ScaleType4KindE0ELNS_15FloatRoundStyleE2EaEENS1_15EpilogueDefaultEEEEEvvEEEEvNT_6ParamsE,@"STO_CUDA_ENTRY STV_DEFAULT"
_ZN7cutlass13device_kernelINS_4gemm6kernel13GemmUniversalIN4cute5tupleIJiiiiEEENS1_10collective13CollectiveMmaINS1_34MainloopSm90TmaGmmaWarpSpecializedILi37ENS5_IJNS4_1CILi1EEESB_SB_EEENS1_32KernelTmaWarpSpecializedPingpongEEENS5_IJNSA_ILi64EEENSA_ILi128EEENSA_ILi32EEEEEEaNS5_IJlSB_lEEEaSJ_NS4_8TiledMMAINS4_8MMA_AtomIJNS4_4SM904GMMA27MMA_64x128x32_S32S8S8_SS_TNEEEENS4_6LayoutISC_NS5_IJNSA_ILi0EEESR_SR_EEEEENS5_IJNS4_10UnderscoreESU_SU_EEEEENS4_13SM90_TMA_LOADENS4_14ComposedLayoutINS4_7SwizzleILi1ELi4ELi3EEENS4_18smem_ptr_flag_bitsILi8EEENSQ_INS5_IJNSA_ILi8EEESH_EEENS5_IJSH_SB_EEEEEEEvNS4_8identityESX_S17_vS18_EENS_8epilogue10collective6detail29Sm90TmaWarpSpecializedAdapterINS1B_15DefaultEpilogueIaSJ_SJ_NS1A_6thread17LinearCombinationIaLi1EiiLNS1F_9ScaleType4KindE0ELNS_15FloatRoundStyleE2EaEENS1_15EpilogueDefaultEEEEEvvEEEEvNT_6ParamsE:
[----:B------:R-:W0:Y:S02]  /*0000*/  LDC R1, c[0x0][0x28] ;  /* 0x00000a00ff017b82 */ /* 0x000e240000000800 */
[----:B0-----:R-:W-:Y:S01]  /*0010*/  VIADD R1, R1, 0xfffffff8 ;  /* 0xfffffff801017836 */ /* 0x001fe20000000000 */
[----:B------:R-:W0:Y:S01]  /*0020*/  S2R R5, SR_TID.X ;  /* 0x0000000000057919 */ /* 0x000e220000002100 */
[----:B------:R-:W-:Y:S01]  /*0030*/  ELECT P0, URZ, PT ;  /* 0x00000000003f782f */ /* 0x000fe20003800000 */
[----:B------:R-:W-:Y:S01]  /*0040*/  BSSY B0, `(.L_x_0) ;  /* 0x000000f000007945 */ /* 0x000fe20003800000 */
[--C-:B0-----:R-:W-:Y:S02]  /*0050*/  SHF.R.U32.HI R0, RZ, 0x5, R5.reuse ;  /* 0x00000005ff007819 */ /* 0x101fe40000011605 */
[----:B------:R-:W-:-:S03]  /*0060*/  SHF.R.U32.HI R4, RZ, 0x7, R5 ;  /* 0x00000007ff047819 */ /* 0x000fc60000011605 */
[----:B------:R-:W0:Y:S04]  /*0070*/  SHFL.IDX PT, R2, R0, RZ, 0x1f ;  /* 0x00001fff00027589 */ /* 0x000e2800000e0000 */
[----:B------:R1:W2:Y:S01]  /*0080*/  SHFL.IDX PT, R7, R4, RZ, 0x1f ;  /* 0x00001fff04077589 */ /* 0x0002a200000e0000 */
[----:B0-----:R-:W-:-:S13]  /*0090*/  ISETP.NE.OR P0, PT, R2, RZ, !P0 ;  /* 0x000000ff0200720c */ /* 0x001fda0004705670 */
[----:B-12---:R-:W-:Y:S05]  /*00a0*/  @P0 BRA `(.L_x_1) ;  /* 0x0000000000200947 */ /* 0x006fea0003800000 */
[----:B------:R-:W-:Y:S02]  /*00b0*/  ULDC.64 UR4, c[0x0][0x198] ;  /* 0x0000660000047ab9 */ /* 0x000fe40000000a00 */
[----:B------:R-:W-:Y:S02]  /*00c0*/  UIADD3 UR6, UP0, UR4, 0xf0, URZ ;  /* 0x000000f004067890 */ /* 0x000fe4000ff1e03f */
[----:B------:R-:W-:Y:S02]  /*00d0*/  UIADD3 UR4, UP1, UR4, 0x1f0, URZ ;  /* 0x000001f004047890 */ /* 0x000fe4000ff3e03f */
[----:B------:R-:W-:Y:S02]  /*00e0*/  UIADD3.X UR7, URZ, UR5, URZ, UP0, !UPT ;  /* 0x000000053f077290 */ /* 0x000fe400087fe43f */
[----:B------:R-:W-:-:S07]  /*00f0*/  UIADD3.X UR5, URZ, UR5, URZ, UP1, !UPT ;  /* 0x000000053f057290 */ /* 0x000fce0008ffe43f */
[----:B------:R0:W-:Y:S02]  /*0100*/  UTMACCTL.PF [UR6] ;  /* 0x00000000060079b9 */ /* 0x0001e40008040000 */
[----:B------:R0:W-:Y:S02]  /*0110*/  UTMACCTL.PF [UR4] ;  /* 0x00000000040079b9 */ /* 0x0001e40008040000 */
[----:B0-----:R-:W-:Y:S01]  /*0120*/  NOP ;  /* 0x0000000000007918 */ /* 0x001fe20000000000 */
.L_x_1:
[----:B------:R-:W-:Y:S05]  /*0130*/  BSYNC B0 ;  /* 0x0000000000007941 */ /* 0x000fea0003800000 */
.L_x_0:
[----:B------:R-:W0:Y:S02]  /*0140*/  SHFL.IDX PT, R3, R0, RZ, 0x1f ;  /* 0x00001fff00037589 */ /* 0x000e2400000e0000 */
[----:B0-----:R-:W-:-:S13]  /*0150*/  ISETP.NE.AND P0, PT, R3, RZ, PT ;  /* 0x000000ff0300720c */ /* 0x001fda0003f05270 */
[----:B------:R-:W-:Y:S05]  /*0160*/  @P0 BRA `(.L_x_2) ;  /* 0x00000004006c0947 */ /* 0x000fea0003800000 */
[----:B------:R-:W-:Y:S01]  /*0170*/  ELECT P0, URZ, PT ;  /* 0x00000000003f782f */ /* 0x000fe20003800000 */
[----:B------:R-:W-:-:S12]  /*0180*/  BSSY B0, `(.L_x_2) ;  /* 0x0000059000007945 */ /* 0x000fd80003800000 */
[----:B------:R-:W-:Y:S05]  /*0190*/  @!P0 BRA `(.L_x_3) ;  /* 0x00000004005c8947 */ /* 0x000fea0003800000 */
[----:B------:R-:W0:Y:S01]  /*01a0*/  S2UR UR8, SR_CgaCtaId ;  /* 0x00000000000879c3 */ /* 0x000e220000008800 */
[----:B------:R-:W-:Y:S01]  /*01b0*/  UMOV UR4, 0x400 ;  /* 0x0000040000047882 */ /* 0x000fe20000000000 */
[----:B------:R-:W-:Y:S01]  /*01c0*/  UMOV UR5, 0x1 ;  /* 0x0000000100057882 */ /* 0x000fe20000000000 */
[----:B------:R-:W-:Y:S02]  /*01d0*/  UMOV UR6, 0x80 ;  /* 0x0000008000067882 */ /* 0x000fe40000000000 */
[----:B------:R-:W-:-:S04]  /*01e0*/  UIADD3 UR6, -UR6, 0x100000, URZ ;  /* 0x0010000006067890 */ /* 0x000fc8000fffe13f */
[----:B------:R-:W-:Y:S02]  /*01f0*/  USHF.L.U32 UR7, UR6, 0xb, URZ ;  /* 0x0000000b06077899 */ /* 0x000fe4000800063f */
[----:B------:R-:W-:Y:S02]  /*0200*/  USHF.L.U32 UR6, UR6, 0x1, URZ ;  /* 0x0000000106067899 */ /* 0x000fe4000800063f */
[----:B0-----:R-:W-:Y:S02]  /*0210*/  ULEA UR8, UR8, UR4, 0x18 ;  /* 0x0000000408087291 */ /* 0x001fe4000f8ec03f */
[----:B------:R-:W-:-:S04]  /*0220*/  UIADD3 UR4, -UR5, 0x100000, URZ ;  /* 0x0010000005047890 */ /* 0x000fc8000fffe13f */
[----:B------:R-:W-:Y:S02]  /*0230*/  USHF.L.U32 UR5, UR4, 0xb, URZ ;  /* 0x0000000b04057899 */ /* 0x000fe4000800063f */
[----:B------:R-:W-:Y:S01]  /*0240*/  USHF.L.U32 UR4, UR4, 0x1, URZ ;  /* 0x0000000104047899 */ /* 0x000fe2000800063f */
[----:B------:R-:W0:Y:S11]  /*0250*/  FENCE.VIEW.ASYNC.S ;  /* 0x00000000000073c6 */ /* 0x000e360000000000 */
[----:B0-----:R0:W1:Y:S01]  /*0260*/  SYNCS.EXCH.64 URZ, [UR8], UR4 ;  /* 0x00000004083f75b2 */ /* 0x0010620008000100 */
[----:B------:R0:W2:Y:S01]  /*0270*/  SYNCS.EXCH.64 URZ, [UR8+0x128], UR6 ;  /* 0x00012806083f75b2 */ /* 0x0000a20008000100 */
[----:B------:R0:W3:Y:S01]  /*0280*/  SYNCS.EXCH.64 URZ, [UR8+0x8], UR4 ;  /* 0x00000804083f75b2 */ /* 0x0000e20008000100 */
[----:B------:R0:W4:Y:S01]  /*0290*/  SYNCS.EXCH.64 URZ, [UR8+0x130], UR6 ;  /* 0x00013006083f75b2 */ /* 0x0001220008000100 */
[----:B------:R0:W0:Y:S01]  /*02a0*/  SYNCS.EXCH.64 URZ, [UR8+0x10], UR4 ;  /* 0x00001004083f75b2 */ /* 0x0000220008000100 */
        /* <DEDUP_REMOVED lines=69> */
[----:B-1234-:R-:W-:Y:S01]  /*0700*/  NOP ;  /* 0x0000000000007918 */ /* 0x01efe20000000000 */
.L_x_3:
[----:B0-----:R-:W-:Y:S05]  /*0710*/  BSYNC B0 ;  /* 0x0000000000007941 */ /* 0x001fea0003800000 */
.L_x_2:
[----:B------:R-:W0:Y:S01]  /*0720*/  SHFL.IDX PT, R6, R0, RZ, 0x1f ;  /* 0x00001fff00067589 */ /* 0x000e2200000e0000 */
[----:B------:R-:W-:Y:S01]  /*0730*/  ELECT P0, URZ, PT ;  /* 0x00000000003f782f */ /* 0x000fe20003800000 */
[----:B------:R-:W-:Y:S01]  /*0740*/  NOP ;  /* 0x0000000000007918 */ /* 0x000fe20000000000 */
[----:B------:R-:W-:Y:S01]  /*0750*/  ELECT P1, URZ, PT ;  /* 0x00000000003f782f */ /* 0x000fe20003820000 */
[----:B------:R1:W2:Y:S01]  /*0760*/  SHFL.IDX PT, R3, R0, RZ, 0x1f ;  /* 0x00001fff00037589 */ /* 0x0002a200000e0000 */
[----:B------:R-:W-:Y:S01]  /*0770*/  UMOV UR4, 0x20 ;  /* 0x0000002000047882 */ /* 0x000fe20000000000 */
[----:B------:R-:W-:Y:S01]  /*0780*/  UMOV UR11, 0x80 ;  /* 0x00000080000b7882 */ /* 0x000fe20000000000 */
[----:B------:R-:W-:Y:S01]  /*0790*/  NOP ;  /* 0x0000000000007918 */ /* 0x000fe20000000000 */
[----:B------:R-:W3:Y:S01]  /*07a0*/  SHFL.IDX PT, R4, R4, RZ, 0x1f ;  /* 0x00001fff04047589 */ /* 0x000ee200000e0000 */
[C---:B------:R-:W-:Y:S01]  /*07b0*/  VIADD R31, R7.reuse, 0xffffffff ;  /* 0xffffffff071f7836 */ /* 0x040fe20000000000 */
[----:B------:R-:W-:Y:S01]  /*07c0*/  ULDC.64 UR36, c[0x0][0x208] ;  /* 0x0000820000247ab9 */ /* 0x000fe20000000a00 */
[----:B------:R-:W-:-:S02]  /*07d0*/  ISETP.NE.AND P2, PT, R7, RZ, PT ;  /* 0x000000ff0700720c */ /* 0x000fc40003f45270 */
[----:B-1----:R-:W-:Y:S02]  /*07e0*/  SHF.R.S32.HI R0, RZ, 0x1f, R5 ;  /* 0x0000001fff007819 */ /* 0x002fe40000011405 */
[----:B------:R-:W-:Y:S02]  /*07f0*/  ISETP.GE.U32.AND P3, PT, R31, 0x2, PT ;  /* 0x000000021f00780c */ /* 0x000fe40003f66070 */
[----:B------:R-:W-:-:S04]  /*0800*/  LEA.HI R0, R0, R5, RZ, 0x7 ;  /* 0x0000000500007211 */ /* 0x000fc800078f38ff */
[----:B------:R-:W-:Y:S02]  /*0810*/  LOP3.LUT R0, R0, 0xffffff80, RZ, 0xc0, !PT ;  /* 0xffffff8000007812 */ /* 0x000fe400078ec0ff */
[----:B0-----:R-:W-:Y:S02]  /*0820*/  ISETP.NE.OR P0, PT, R6, RZ, !P0 ;  /* 0x000000ff0600720c */ /* 0x001fe40004705670 */
[----:B--2---:R-:W-:Y:S02]  /*0830*/  ISETP.NE.OR P1, PT, R3, RZ, !P1 ;  /* 0x000000ff0300720c */ /* 0x004fe40004f25670 */
[----:B------:R-:W-:Y:S02]  /*0840*/  SHF.R.S32.HI R3, RZ, 0x1f, R2 ;  /* 0x0000001fff037819 */ /* 0x000fe40000011402 */
[----:B---3--:R-:W-:Y:S01]  /*0850*/  R2UR UR43, R4 ;  /* 0x00000000042b72ca */ /* 0x008fe200000e0000 */
[----:B------:R-:W-:Y:S01]  /*0860*/  IMAD.IADD R4, R5, 0x1, -R0 ;  /* 0x0000000105047824 */ /* 0x000fe200078e0a00 */
[----:B------:R-:W-:-:S05]  /*0870*/  LEA.HI R3, R3, R2, RZ, 0x2 ;  /* 0x0000000203037211 */ /* 0x000fca00078f10ff */
[----:B------:R-:W-:Y:S01]  /*0880*/  VOTEU.ALL UP0, P0 ;  /* 0x00000000003f7886 */ /* 0x000fe20000000000 */
[----:B------:R-:W-:Y:S01]  /*0890*/  LOP3.LUT R3, R3, 0xfffffffc, RZ, 0xc0, !PT ;  /* 0xfffffffc03037812 */ /* 0x000fe200078ec0ff */
[----:B------:R-:W-:-:S03]  /*08a0*/  VOTEU.ALL UP1, P1 ;  /* 0x00000000003f7886 */ /* 0x000fc60000820000 */
[----:B------:R-:W0:Y:S01]  /*08b0*/  @!UP0 S2UR UR7, SR_CgaCtaId ;  /* 0x00000000000789c3 */ /* 0x000e220000008800 */
[----:B------:R-:W-:Y:S01]  /*08c0*/  @!UP0 UMOV UR6, 0x400 ;  /* 0x0000040000068882 */ /* 0x000fe20000000000 */
[----:B------:R-:W-:-:S04]  /*08d0*/  @!UP0 UIADD3 UR4, -UR4, 0x100000, URZ ;  /* 0x0010000004048890 */ /* 0x000fc8000fffe13f */
[----:B------:R-:W-:Y:S02]  /*08e0*/  @!UP0 USHF.L.U32 UR5, UR4, 0xb, URZ ;  /* 0x0000000b04058899 */ /* 0x000fe4000800063f */
[----:B------:R-:W-:Y:S01]  /*08f0*/  @!UP0 USHF.L.U32 UR4, UR4, 0x1, URZ ;  /* 0x0000000104048899 */ /* 0x000fe2000800063f */
[----:B------:R-:W-:Y:S01]  /*0900*/  IMAD.IADD R14, R2, 0x1, -R3 ;  /* 0x00000001020e7824 */ /* 0x000fe200078e0a03 */
[----:B------:R-:W-:Y:S01]  /*0910*/  @!UP1 UMOV UR9, 0x400 ;  /* 0x0000040000099882 */ /* 0x000fe20000000000 */
[----:B------:R-:W-:Y:S01]  /*0920*/  VOTEU.ALL UP2, P1 ;  /* 0x00000000003f7886 */ /* 0x000fe20000840000 */
[----:B------:R-:W-:Y:S01]  /*0930*/  VOTEU.ALL UP3, P1 ;  /* 0x00000000003f7886 */ /* 0x000fe20000860000 */
[----:B------:R-:W-:Y:S01]  /*0940*/  VOTEU.ALL UP4, P1 ;  /* 0x00000000003f7886 */ /* 0x000fe20000880000 */
[----:B------:R-:W1:Y:S01]  /*0950*/  @!UP1 S2UR UR10, SR_CgaCtaId ;  /* 0x00000000000a99c3 */ /* 0x000e620000008800 */
[----:B------:R-:W-:Y:S01]  /*0960*/  VOTEU.ALL UP5, P1 ;  /* 0x00000000003f7886 */ /* 0x000fe200008a0000 */
[----:B0-----:R-:W-:-:S02]  /*0970*/  @!UP0 ULEA UR8, UR7, UR6, 0x18 ;  /* 0x0000000607088291 */ /* 0x001fc4000f8ec03f */
[----:B------:R-:W-:-:S04]  /*0980*/  @!UP1 UIADD3 UR6, -UR11, 0x100000, URZ ;  /* 0x001000000b069890 */ /* 0x000fc8000fffe13f */
[----:B------:R-:W-:Y:S02]  /*0990*/  @!UP1 USHF.L.U32 UR7, UR6, 0xb, URZ ;  /* 0x0000000b06079899 */ /* 0x000fe4000800063f */
[----:B------:R-:W-:Y:S01]  /*09a0*/  @!UP1 USHF.L.U32 UR6, UR6, 0x1, URZ ;  /* 0x0000000106069899 */ /* 0x000fe2000800063f */
[----:B------:R-:W-:Y:S01]  /*09b0*/  VOTEU.ALL UP0, P0 ;  /* 0x00000000003f7886 */ /* 0x000fe20000000000 */
[----:B-1----:R-:W-:Y:S01]  /*09c0*/  @!UP1 ULEA UR9, UR10, UR9, 0x18 ;  /* 0x000000090a099291 */ /* 0x002fe2000f8ec03f */
[----:B------:R-:W-:Y:S02]  /*09d0*/  VOTEU.ALL UP1, P0 ;  /* 0x00000000003f7886 */ /* 0x000fe40000020000 */
[----:B------:R-:W-:Y:S01]  /*09e0*/  ULDC.64 UR10, c[0x0][0x598] ;  /* 0x00016600000a7ab9 */ /* 0x000fe20000000a00 */
[----:B------:R-:W-:Y:S01]  /*09f0*/  ISETP.NE.AND P0, PT, R14, 0x3, PT ;  /* 0x000000030e00780c */ /* 0x000fe20003f05270 */
[----:B------:R-:W0:Y:S02]  /*0a00*/  FENCE.VIEW.ASYNC.S ;  /* 0x00000000000073c6 */ /* 0x000e240000000000 */
[----:B0-----:R0:W1:Y:S01]  /*0a10*/  @!UP0 SYNCS.EXCH.64 URZ, [UR8+0x280], UR4 ;  /* 0x00028004083f85b2 */ /* 0x0010620008000100 */
[----:B------:R-:W-:-:S02]  /*0a20*/  ISETP.NE.U32.AND P1, PT, RZ, UR10, PT ;  /* 0x0000000aff007c0c */ /* 0x000fc4000bf25070 */
[----:B------:R-:W-:Y:S02]  /*0a30*/  ISETP.EQ.OR P0, PT, R14, RZ, !P0 ;  /* 0x000000ff0e00720c */ /* 0x000fe40004702670 */
[----:B------:R-:W-:Y:S02]  /*0a40*/  ISETP.NE.AND.EX P1, PT, RZ, UR11, PT, P1 ;  /* 0x0000000bff007c0c */ /* 0x000fe4000bf25310 */
[----:B------:R-:W-:-:S04]  /*0a50*/  ISETP.EQ.AND P0, PT, R7, RZ, P0 ;  /* 0x000000ff0700720c */ /* 0x000fc80000702270 */
[----:B------:R-:W-:-:S04]  /*0a60*/  SEL R23, RZ, 0x1, !P0 ;  /* 0x00000001ff177807 */ /* 0x000fc80004000000 */
[----:B------:R-:W-:Y:S01]  /*0a70*/  SEL R23, R23, 0x2, P3 ;  /* 0x0000000217177807 */ /* 0x000fe20001800000 */
[----:B------:R0:W1:Y:S01]  /*0a80*/  @!UP1 SYNCS.EXCH.64 URZ, [UR8+0x288], UR4 ;  /* 0x00028804083f95b2 */ /* 0x0000620008000100 */
[----:B------:R-:W-:Y:S01]  /*0a90*/  NOP ;  /* 0x0000000000007918 */ /* 0x000fe20000000000 */
[----:B------:R0:W1:Y:S01]  /*0aa0*/  @!UP2 SYNCS.EXCH.64 URZ, [UR9+0x260], UR6 ;  /* 0x00026006093fa5b2 */ /* 0x0000620008000100 */
[----:B------:R0:W1:Y:S01]  /*0ab0*/  @!UP3 SYNCS.EXCH.64 URZ, [UR9+0x268], UR6 ;  /* 0x00026806093fb5b2 */ /* 0x0000620008000100 */
[----:B------:R0:W1:Y:S01]  /*0ac0*/  @!UP4 SYNCS.EXCH.64 URZ, [UR9+0x270], UR6 ;  /* 0x00027006093fc5b2 */ /* 0x0000620008000100 */
[----:B------:R0:W1:Y:S01]  /*0ad0*/  @!UP5 SYNCS.EXCH.64 URZ, [UR9+0x278], UR6 ;  /* 0x00027806093fd5b2 */ /* 0x0000620008000100 */
[----:B------:R-:W-:Y:S01]  /*0ae0*/  NOP ;  /* 0x0000000000007918 */ /* 0x000fe20000000000 */
[----:B-1----:R-:W-:Y:S06]  /*0af0*/  BAR.SYNC.DEFER_BLOCKING 0x0 ;  /* 0x0000000000007b1d */ /* 0x002fec0000010000 */
[----:B0-----:R-:W-:Y:S05]  /*0b00*/  @!P1 BRA `(.L_x_4) ;  /* 0x00000000001c9947 */ /* 0x001fea0003800000 */
[----:B------:R-:W0:Y:S02]  /*0b10*/  LDC.64 R2, c[0x0][0x598] ;  /* 0x00016600ff027b82 */ /* 0x000e240000000a00 */
[----:B0-----:R-:W2:Y:S02]  /*0b20*/  LDG.E.64 R2, desc[UR36][R2.64] ;  /* 0x0000002402027981 */ /* 0x001ea4000c1e1b00 */
[----:B--2---:R-:W-:-:S04]  /*0b30*/  ISETP.NE.U32.AND P0, PT, R2, RZ, PT ;  /* 0x000000ff0200720c */ /* 0x004fc80003f05070 */
[----:B------:R-:W-:-:S13]  /*0b40*/  ISETP.NE.AND.EX P0, PT, R3, RZ, PT, P0 ;  /* 0x000000ff0300720c */ /* 0x000fda0003f05300 */
[----:B------:R-:W-:Y:S05]  /*0b50*/  @!P0 BRA `(.L_x_4) ;  /* 0x0000000000088947 */ /* 0x000fea0003800000 */
[----:B------:R1:W5:Y:S01]  /*0b60*/  LD.E R88, desc[UR36][R2.64] ;  /* 0x0000002402587980 */ /* 0x000362000c101900 */
[----:B------:R-:W-:Y:S05]  /*0b70*/  BRA `(.L_x_5) ;  /* 0x0000000000247947 */ /* 0x000fea0003800000 */
.L_x_4:
[----:B------:R-:W-:Y:S02]  /*0b80*/  ULDC.64 UR4, c[0x0][0x588] ;  /* 0x0001620000047ab9 */ /* 0x000fe40000000a00 */
[----:B------:R-:W-:-:S04]  /*0b90*/  ISETP.NE.U32.AND P0, PT, RZ, UR4, PT ;  /* 0x00000004ff007c0c */ /* 0x000fc8000bf05070 */
[----:B------:R-:W-:-:S13]  /*0ba0*/  ISETP.NE.AND.EX P0, PT, RZ, UR5, PT, P0 ;  /* 0x00000005ff007c0c */ /* 0x000fda000bf05300 */
[----:B------:R-:W-:Y:S05]  /*0bb0*/  @!P0 BRA `(.L_x_6) ;  /* 0x00000000000c8947 */ /* 0x000fea0003800000 */
[----:B------:R-:W0:Y:S02]  /*0bc0*/  LDC.64 R88, c[0x0][0x588] ;  /* 0x00016200ff587b82 */ /* 0x000e240000000a00 */
[----:B0-----:R0:W5:Y:S01]  /*0bd0*/  LDG.E R88, desc[UR36][R88.64] ;  /* 0x0000002458587981 */ /* 0x001162000c1e1900 */
[----:B------:R-:W-:Y:S05]  /*0be0*/  BRA `(.L_x_5) ;  /* 0x0000000000087947 */ /* 0x000fea0003800000 */
.L_x_6:
[----:B------:R-:W-:Y:S02]  /*0bf0*/  ULDC UR4, c[0x0][0x580] ;  /* 0x0001600000047ab9 */ /* 0x000fe40000000800 */
[----:B------:R-:W-:-:S07]  /*0c00*/  IMAD.U32 R88, RZ, RZ, UR4 ;  /* 0x00000004ff587e24 */ /* 0x000fce000f8e00ff */
.L_x_5:
[----:B------:R-:W-:Y:S02]  /*0c10*/  ULDC.64 UR4, c[0x0][0x5a0] ;  /* 0x0001680000047ab9 */ /* 0x000fe40000000a00 */
[----:B------:R-:W-:-:S04]  /*0c20*/  ISETP.NE.U32.AND P0, PT, RZ, UR4, PT ;  /* 0x00000004ff007c0c */ /* 0x000fc8000bf05070 */
[----:B------:R-:W-:-:S13]  /*0c30*/  ISETP.NE.AND.EX P0, PT, RZ, UR5, PT, P0 ;  /* 0x00000005ff007c0c */ /* 0x000fda000bf05300 */
[----:B------:R-:W-:Y:S05]  /*0c40*/  @!P0 BRA `(.L_x_7) ;  /* 0x00000000001c8947 */ /* 0x000fea0003800000 */
[----:B-1----:R-:W1:Y:S02]  /*0c50*/  LDC.64 R2, c[0x0][0x5a0] ;  /* 0x00016800ff027b82 */ /* 0x002e640000000a00 */
[----:B-1----:R-:W2:Y:S02]  /*0c60*/  LDG.E.64 R2, desc[UR36][R2.64] ;  /* 0x0000002402027981 */ /* 0x002ea4000c1e1b00 */
[----:B--2---:R-:W-:-:S04]  /*0c70*/  ISETP.NE.U32.AND P0, PT, R2, RZ, PT ;  /* 0x000000ff0200720c */ /* 0x004fc80003f05070 */
[----:B------:R-:W-:-:S13]  /*0c80*/  ISETP.NE.AND.EX P0, PT, R3, RZ, PT, P0 ;  /* 0x000000ff0300720c */ /* 0x000fda0003f05300 */
[----:B------:R-:W-:Y:S05]  /*0c90*/  @!P0 BRA `(.L_x_7) ;  /* 0x0000000000088947 */ /* 0x000fea0003800000 */
[----:B0-----:R2:W5:Y:S01]  /*0ca0*/  LD.E R89, desc[UR36][R2.64] ;  /* 0x0000002402597980 */ /* 0x001562000c101900 */
[----:B------:R-:W-:Y:S05]  /*0cb0*/  BRA `(.L_x_8) ;  /* 0x0000000000247947 */ /* 0x000fea0003800000 */
.L_x_7:
[----:B------:R-:W-:Y:S02]  /*0cc0*/  ULDC.64 UR4, c[0x0][0x590] ;  /* 0x0001640000047ab9 */ /* 0x000fe40000000a00 */
[----:B------:R-:W-:-:S04]  /*0cd0*/  ISETP.NE.U32.AND P0, PT, RZ, UR4, PT ;  /* 0x00000004ff007c0c */ /* 0x000fc8000bf05070 */
[----:B------:R-:W-:-:S13]  /*0ce0*/  ISETP.NE.AND.EX P0, PT, RZ, UR5, PT, P0 ;  /* 0x00000005ff007c0c */ /* 0x000fda000bf05300 */
[----:B------:R-:W-:Y:S05]  /*0cf0*/  @!P0 BRA `(.L_x_9) ;  /* 0x00000000000c8947 */ /* 0x000fea0003800000 */
[----:B-1----:R-:W0:Y:S02]  /*0d00*/  LDC.64 R2, c[0x0][0x590] ;  /* 0x00016400ff027b82 */ /* 0x002e240000000a00 */
[----:B0-----:R0:W5:Y:S01]  /*0d10*/  LDG.E R89, desc[UR36][R2.64] ;  /* 0x0000002402597981 */ /* 0x001162000c1e1900 */
[----:B------:R-:W-:Y:S05]  /*0d20*/  BRA `(.L_x_8) ;  /* 0x0000000000087947 */ /* 0x000fea0003800000 */
.L_x_9:
[----:B------:R-:W-:Y:S02]  /*0d30*/  ULDC UR4, c[0x0][0x584] ;  /* 0x0001610000047ab9 */ /* 0x000fe40000000800 */
[----:B0-----:R-:W-:-:S07]  /*0d40*/  IMAD.U32 R89, RZ, RZ, UR4 ;  /* 0x00000004ff597e24 */ /* 0x001fce000f8e00ff */
.L_x_8:
[----:B012---:R-:W0:Y:S01]  /*0d50*/  LDC R2, c[0x0][0x65c] ;  /* 0x00019700ff027b82 */ /* 0x007e220000000800 */
[----:B------:R-:W1:Y:S01]  /*0d60*/  S2R R15, SR_CTAID.Y ;  /* 0x00000000000f7919 */ /* 0x000e620000002600 */
[----:B------:R-:W-:Y:S01]  /*0d70*/  ULDC UR6, c[0x0][0x28c] ;  /* 0x0000a30000067ab9 */ /* 0x000fe20000000800 */
[----:B------:R-:W-:Y:S01]  /*0d80*/  ISETP.NE.AND P0, PT, R7, 0x2, PT ;  /* 0x000000020700780c */ /* 0x000fe20003f05270 */
[----:B------:R-:W-:Y:S01]  /*0d90*/  UIADD3 UR6, UR6, 0x1f, URZ ;  /* 0x0000001f06067890 */ /* 0x000fe2000fffe03f */
[----:B------:R-:W2:Y:S01]  /*0da0*/  S2R R6, SR_CTAID.X ;  /* 0x0000000000067919 */ /* 0x000ea20000002500 */
[----:B------:R-:W-:Y:S01]  /*0db0*/  UMOV UR39, URZ ;  /* 0x0000003f00277c82 */ /* 0x000fe20008000000 */
[----:B------:R-:W-:Y:S01]  /*0dc0*/  UMOV UR38, URZ ;  /* 0x0000003f00267c82 */ /* 0x000fe20008000000 */
[----:B------:R-:W-:Y:S01]  /*0dd0*/  USHF.R.S32.HI UR7, URZ, 0x1f, UR6 ;  /* 0x0000001f3f077899 */ /* 0x000fe20008011406 */
[----:B------:R-:W-:-:S03]  /*0de0*/  ULDC.64 UR8, c[0x0][0x650] ;  /* 0x0001940000087ab9 */ /* 0x000fc60000000a00 */
[----:B------:R-:W-:-:S04]  /*0df0*/  ULEA.HI UR7, UR7, UR6, URZ, 0x5 ;  /* 0x0000000607077291 */ /* 0x000fc8000f8f283f */
[----:B------:R-:W-:Y:S01]  /*0e00*/  USHF.R.S32.HI UR40, URZ, 0x5, UR7 ;  /* 0x000000053f287899 */ /* 0x000fe20008011407 */
[----:B0-----:R-:W-:-:S13]  /*0e10*/  ISETP.NE.AND P1, PT, R2, 0x1, PT ;  /* 0x000000010200780c */ /* 0x001fda0003f25270 */
[----:B------:R-:W2:Y:S01]  /*0e20*/  @P1 LDC R17, c[0x0][0x10] ;  /* 0x00000400ff111b82 */ /* 0x000ea20000000800 */
[----:B-1----:R-:W-:Y:S02]  /*0e30*/  @P1 IMAD.MOV.U32 R8, RZ, RZ, R15 ;  /* 0x000000ffff081224 */ /* 0x002fe400078e000f */
[----:B------:R-:W-:Y:S02]  /*0e40*/  @P1 IMAD.MOV.U32 R9, RZ, RZ, RZ ;  /* 0x000000ffff091224 */ /* 0x000fe400078e00ff */
[----:B------:R-:W-:-:S03]  /*0e50*/  @P1 IMAD.MOV.U32 R7, RZ, RZ, RZ ;  /* 0x000000ffff071224 */ /* 0x000fc600078e00ff */
[----:B------:R-:W0:Y:S01]  /*0e60*/  @!P1 LDC R3, c[0x0][0xc] ;  /* 0x00000300ff039b82 */ /* 0x000e220000000800 */
[----:B------:R-:W-:Y:S01]  /*0e70*/  ULDC UR4, c[0x0][0xc] ;  /* 0x0000030000047ab9 */ /* 0x000fe20000000800 */
[----:B------:R-:W-:Y:S02]  /*0e80*/  ULDC UR5, c[0x0][0x10] ;  /* 0x0000040000057ab9 */ /* 0x000fe40000000800 */
[----:B------:R-:W-:-:S04]  /*0e90*/  UIMAD.WIDE.U32 UR4, UR4, UR5, URZ ;  /* 0x00000005040472a5 */ /* 0x000fc8000f8e003f */
[----:B------:R-:W1:Y:S01]  /*0ea0*/  LDC R0, c[0x0][0x14] ;  /* 0x00000500ff007b82 */ /* 0x000e620000000800 */
[----:B--2---:R-:W-:-:S04]  /*0eb0*/  @P1 IMAD.WIDE.U32 R16, R6, R17, R8 ;  /* 0x0000001106101225 */ /* 0x004fc800078e0008 */
[----:B------:R-:W-:Y:S02]  /*0ec0*/  @P1 IMAD.IADD R17, R17, 0x1, R7 ;  /* 0x0000000111111824 */ /* 0x000fe400078e0207 */
[----:B------:R-:W-:Y:S02]  /*0ed0*/  IMAD.MOV.U32 R7, RZ, RZ, RZ ;  /* 0x000000ffff077224 */ /* 0x000fe400078e00ff */
[----:B0-----:R-:W-:-:S04]  /*0ee0*/  @!P1 IMAD.WIDE.U32 R8, R3, R15, R6 ;  /* 0x0000000f03089225 */ /* 0x001fc800078e0006 */
[----:B------:R-:W-:Y:S02]  /*0ef0*/  @!P1 IMAD.MOV.U32 R16, RZ, RZ, R8 ;  /* 0x000000ffff109224 */ /* 0x000fe400078e0008 */
[----:B-1----:R-:W-:-:S04]  /*0f00*/  IMAD.WIDE.U32 R10, R0, UR4, RZ ;  /* 0x00000004000a7c25 */ /* 0x002fc8000f8e00ff */
[----:B------:R-:W-:Y:S01]  /*0f10*/  IMAD R3, R0, UR5, RZ ;  /* 0x0000000500037c24 */ /* 0x000fe2000f8e02ff */
[----:B------:R0:W-:Y:S01]  /*0f20*/  STL.64 [R1], R10 ;  /* 0x0000000a01007387 */ /* 0x0001e20000100a00 */
[----:B------:R-:W-:Y:S02]  /*0f30*/  @!P1 IMAD.MOV.U32 R17, RZ, RZ, R9 ;  /* 0x000000ffff119224 */ /* 0x000fe400078e0009 */
[----:B------:R-:W-:Y:S01]  /*0f40*/  IMAD.IADD R0, R11, 0x1, R3 ;  /* 0x000000010b007824 */ /* 0x000fe200078e0203 */
[----:B------:R-:W-:Y:S06]  /*0f50*/  @P0 BRA `(.L_x_10) ;  /* 0x0000000000280947 */ /* 0x000fec0003800000 */
[----:B------:R-:W-:Y:S01]  /*0f60*/  UIMAD.WIDE.U32 UR4, UR40, -0x45306eb3, URZ ;  /* 0xbacf914d280478a5 */ /* 0x000fe2000f8e003f */
[----:B------:R-:W-:Y:S01]  /*0f70*/  IADD3 R16, P0, R16, R10, RZ ;  /* 0x0000000a10107210 */ /* 0x000fe20007f1e0ff */
[----:B------:R-:W-:Y:S02]  /*0f80*/  UISETP.GE.U32.AND UP0, UPT, UR40, 0x25, UPT ;  /* 0x000000252800788c */ /* 0x000fe4000bf06070 */
[----:B------:R-:W-:Y:S02]  /*0f90*/  UIADD3 UR4, -UR5, UR40, URZ ;  /* 0x0000002805047290 */ /* 0x000fe4000fffe13f */
[----:B------:R-:W-:Y:S01]  /*0fa0*/  IMAD.X R17, R0, 0x1, R17, P0 ;  /* 0x0000000100117824 */ /* 0x000fe200000e0611 */
[----:B------:R-:W-:Y:S01]  /*0fb0*/  UMOV UR38, URZ ;  /* 0x0000003f00267c82 */ /* 0x000fe20008000000 */
[----:B------:R-:W-:-:S04]  /*0fc0*/  ULEA.HI UR4, UR4, UR5, URZ, 0x1f ;  /* 0x0000000504047291 */ /* 0x000fc8000f8ff83f */
[----:B------:R-:W-:-:S04]  /*0fd0*/  USHF.R.U32.HI UR4, URZ, 0x5, UR4 ;  /* 0x000000053f047899 */ /* 0x000fc80008011604 */
[----:B------:R-:W-:Y:S02]  /*0fe0*/  @UP0 ULOP3.LUT UR38, UR4, 0x1, URZ, 0xc0, !UPT ;  /* 0x0000000104260892 */ /* 0x000fe4000f8ec03f */
[----:B------:R-:W-:-:S12]  /*0ff0*/  UIMAD UR39, UR4, -0x25, UR40 ;  /* 0xffffffdb042778a4 */ /* 0x000fd8000f8e0228 */
.L_x_10:
[----:B------:R-:W-:Y:S01]  /*1000*/  ISETP.GE.U32.AND P0, PT, R16, UR8, PT ;  /* 0x0000000810007c0c */ /* 0x000fe2000bf06070 */
[----:B------:R-:W-:Y:S01]  /*1010*/  IMAD.MOV.U32 R22, RZ, RZ, -0x1 ;  /* 0xffffffffff167424 */ /* 0x000fe200078e00ff */
[----:B------:R-:W-:Y:S01]  /*1020*/  PRMT R3, RZ, 0x7610, R3 ;  /* 0x00007610ff037816 */ /* 0x000fe20000000003 */
[----:B------:R-:W-:Y:S01]  /*1030*/  IMAD.MOV.U32 R19, RZ, RZ, -0x1 ;  /* 0xffffffffff137424 */ /* 0x000fe200078e00ff */
[----:B------:R-:W-:Y:S01]  /*1040*/  ISETP.GE.U32.AND.EX P0, PT, R17, UR9, PT, P0 ;  /* 0x0000000911007c0c */ /* 0x000fe2000bf06100 */
[----:B------:R-:W-:-:S12]  /*1050*/  IMAD.MOV.U32 R18, RZ, RZ, -0x1 ;  /* 0xffffffffff127424 */ /* 0x000fd800078e00ff */
[----:B------:R-:W-:Y:S05]  /*1060*/  @P0 BRA `(.L_x_11) ;  /* 0x0000000400580947 */ /* 0x000fea0003800000 */
[----:B------:R-:W1:Y:S01]  /*1070*/  LDC.64 R20, c[0x0][0x628] ;  /* 0x00018a00ff147b82 */ /* 0x000e620000000a00 */
[----:B------:R-:W-:Y:S02]  /*1080*/  IMAD.MOV.U32 R8, RZ, RZ, R16 ;  /* 0x000000ffff087224 */ /* 0x000fe400078e0010 */
[----:B------:R-:W-:-:S05]  /*1090*/  IMAD.MOV.U32 R9, RZ, RZ, R17 ;  /* 0x000000ffff097224 */ /* 0x000fca00078e0011 */
[----:B------:R-:W2:Y:S08]  /*10a0*/  LDC R18, c[0x0][0x630] ;  /* 0x00018c00ff127b82 */ /* 0x000eb00000000800 */
[----:B------:R-:W3:Y:S01]  /*10b0*/  LDC.64 R24, c[0x0][0x620] ;  /* 0x00018800ff187b82 */ /* 0x000ee20000000a00 */
[----:B-1----:R-:W-:-:S04]  /*10c0*/  ISETP.NE.U32.AND P0, PT, R20, RZ, PT ;  /* 0x000000ff1400720c */ /* 0x002fc80003f05070 */
[----:B------:R-:W-:-:S13]  /*10d0*/  ISETP.NE.AND.EX P0, PT, R21, RZ, PT, P0 ;  /* 0x000000ff1500720c */ /* 0x000fda0003f05300 */
[----:B--23--:R-:W-:Y:S05]  /*10e0*/  @!P0 BRA `(.L_x_12) ;  /* 0x0000000000288947 */ /* 0x00cfea0003800000 */
[----:B------:R-:W1:Y:S02]  /*10f0*/  LDC R3, c[0x0][0x634] ;  /* 0x00018d00ff037b82 */ /* 0x000e640000000800 */
[----:B-1----:R-:W-:-:S05]  /*1100*/  IADD3 R3, P0, R16, R3, RZ ;  /* 0x0000000310037210 */ /* 0x002fca0007f1e0ff */
[----:B------:R-:W-:-:S04]  /*1110*/  IMAD.X R19, RZ, RZ, R17, P0 ;  /* 0x000000ffff137224 */ /* 0x000fc800000e0611 */
[----:B------:R-:W-:-:S04]  /*1120*/  IMAD.WIDE.U32 R8, R19, R20, RZ ;  /* 0x0000001413087225 */ /* 0x000fc800078e00ff */
[----:B0-----:R-:W-:-:S04]  /*1130*/  IMAD.WIDE.U32 R10, P0, R3, R21, R8 ;  /* 0x00000015030a7225 */ /* 0x001fc80007800008 */
[----:B------:R-:W-:-:S04]  /*1140*/  IMAD.WIDE.U32 R8, R3, R20, RZ ;  /* 0x0000001403087225 */ /* 0x000fc800078e00ff */
[----:B------:R-:W-:Y:S01]  /*1150*/  IMAD.X R13, RZ, RZ, RZ, P0 ;  /* 0x000000ffff0d7224 */ /* 0x000fe200000e06ff */
[----:B------:R-:W-:Y:S01]  /*1160*/  IADD3 RZ, P0, R9, R10, RZ ;  /* 0x0000000a09ff7210 */ /* 0x000fe20007f1e0ff */
[----:B------:R-:W-:-:S04]  /*1170*/  IMAD.MOV.U32 R12, RZ, RZ, R11 ;  /* 0x000000ffff0c7224 */ /* 0x000fc800078e000b */
[----:B------:R-:W-:-:S08]  /*1180*/  IMAD.WIDE.U32.X R8, R19, R21, R12, P0 ;  /* 0x0000001513087225 */ /* 0x000fd000000e040c */
.L_x_12:
[-CC-:B------:R-:W-:Y:S01]  /*1190*/  SHF.R.U64 R30, R8, R18.reuse, R9.reuse ;  /* 0x00000012081e7219 */ /* 0x180fe20000001209 */
[----:B------:R-:W1:Y:S01]  /*11a0*/  LDC R12, c[0x0][0x618] ;  /* 0x00018600ff0c7b82 */ /* 0x000e620000000800 */
[----:B------:R-:W-:Y:S01]  /*11b0*/  SHF.R.U32.HI R7, RZ, R18, R9 ;  /* 0x00000012ff077219 */ /* 0x000fe20000011609 */
[----:B------:R-:W-:Y:S01]  /*11c0*/  ULDC UR4, c[0x0][0x150] ;  /* 0x0000540000047ab9 */ /* 0x000fe20000000800 */
[----:B0-----:R-:W-:Y:S02]  /*11d0*/  IADD3 R11, P0, RZ, -R30, RZ ;  /* 0x8000001eff0b7210 */ /* 0x001fe40007f1e0ff */
[----:B------:R-:W-:-:S03]  /*11e0*/  I2FP.F32.U32 R3, R6 ;  /* 0x0000000600037245 */ /* 0x000fc60000201000 */
[----:B------:R-:W0:Y:S01]  /*11f0*/  LDC.64 R26, c[0x0][0x640] ;  /* 0x00019000ff1a7b82 */ /* 0x000e220000000a00 */
[----:B------:R-:W-:Y:S02]  /*1200*/  IMAD.X R13, RZ, RZ, ~R7, P0 ;  /* 0x000000ffff0d7224 */ /* 0x000fe400000e0e07 */
[----:B------:R-:W-:Y:S01]  /*1210*/  FMUL R3, R3, UR4 ;  /* 0x0000000403037c20 */ /* 0x000fe20008400000 */
[----:B------:R-:W-:Y:S01]  /*1220*/  IMAD.WIDE.U32 R8, R11, R24, R16 ;  /* 0x000000180b087225 */ /* 0x000fe200078e0010 */
[----:B------:R-:W-:-:S03]  /*1230*/  ULDC UR4, c[0x0][0x154] ;  /* 0x0000550000047ab9 */ /* 0x000fc60000000800 */
[----:B------:R-:W-:Y:S01]  /*1240*/  IMAD R10, R13, R24, RZ ;  /* 0x000000180d0a7224 */ /* 0x000fe200078e02ff */
[----:B------:R-:W2:Y:S01]  /*1250*/  LDC R7, c[0x0][0x144] ;  /* 0x00005100ff077b82 */ /* 0x000ea20000000800 */
[----:B------:R-:W3:Y:S02]  /*1260*/  F2I.U32.TRUNC.NTZ R3, R3 ;  /* 0x0000000300037305 */ /* 0x000ee4000020f000 */
[----:B------:R-:W-:-:S04]  /*1270*/  IMAD R11, R11, R25, R10 ;  /* 0x000000190b0b7224 */ /* 0x000fc800078e020a */
[----:B------:R-:W-:Y:S01]  /*1280*/  IMAD.IADD R9, R9, 0x1, R11 ;  /* 0x0000000109097824 */ /* 0x000fe200078e020b */
[----:B------:R-:W4:Y:S01]  /*1290*/  LDC R18, c[0x0][0x608] ;  /* 0x00018200ff127b82 */ /* 0x000f220000000800 */
[----:B------:R-:W-:-:S03]  /*12a0*/  IMAD.MOV.U32 R11, RZ, RZ, -0x1 ;  /* 0xffffffffff0b7424 */ /* 0x000fc600078e00ff */
[-C--:B-1----:R-:W-:Y:S02]  /*12b0*/  SHF.R.U64 R22, R8, R12.reuse, R9 ;  /* 0x0000000c08167219 */ /* 0x082fe40000001209 */
[----:B------:R-:W-:Y:S02]  /*12c0*/  I2FP.F32.U32 R8, R15 ;  /* 0x0000000f00087245 */ /* 0x000fe40000201000 */
[----:B------:R-:W1:Y:S01]  /*12d0*/  LDC R24, c[0x0][0x658] ;  /* 0x00019600ff187b82 */ /* 0x000e620000000800 */
[----:B0-----:R-:W-:Y:S01]  /*12e0*/  ISETP.NE.U32.AND P0, PT, R26, RZ, PT ;  /* 0x000000ff1a00720c */ /* 0x001fe20003f05070 */
[----:B---3--:R-:W-:Y:S01]  /*12f0*/  IMAD.MOV R10, RZ, RZ, -R3 ;  /* 0x000000ffff0a7224 */ /* 0x008fe200078e0a03 */
[----:B------:R-:W-:Y:S01]  /*1300*/  SHF.R.U32.HI R9, RZ, R12, R9 ;  /* 0x0000000cff097219 */ /* 0x000fe20000011609 */
[----:B------:R-:W-:Y:S01]  /*1310*/  FMUL R8, R8, UR4 ;  /* 0x0000000408087c20 */ /* 0x000fe20008400000 */
[----:B------:R-:W-:-:S03]  /*1320*/  ISETP.NE.AND.EX P0, PT, R27, RZ, PT, P0 ;  /* 0x000000ff1b00720c */ /* 0x000fc60003f05300 */
[----:B------:R-:W0:Y:S01]  /*1330*/  LDC R20, c[0x0][0x148] ;  /* 0x00005200ff147b82 */ /* 0x000e220000000800 */
[----:B--2---:R-:W-:-:S07]  /*1340*/  IMAD R3, R7, R10, R6 ;  /* 0x0000000a07037224 */ /* 0x004fce00078e0206 */
[----:B------:R-:W2:Y:S01]  /*1350*/  LDC R21, c[0x0][0x600] ;  /* 0x00018000ff157b82 */ /* 0x000ea20000000800 */
[-CC-:B----4-:R-:W-:Y:S02]  /*1360*/  SHF.R.U64 R32, R22, R18.reuse, R9.reuse ;  /* 0x0000001216207219 */ /* 0x190fe40000001209 */
[----:B------:R-:W-:Y:S01]  /*1370*/  SHF.R.U32.HI R7, RZ, R18, R9 ;  /* 0x00000012ff077219 */ /* 0x000fe20000011609 */
[----:B------:R-:W-:Y:S01]  /*1380*/  IMAD.MOV.U32 R9, RZ, RZ, 0x1 ;  /* 0x00000001ff097424 */ /* 0x000fe200078e00ff */
[----:B------:R3:W4:Y:S03]  /*1390*/  F2I.U32.TRUNC.NTZ R18, R8 ;  /* 0x0000000800127305 */ /* 0x000726000020f000 */
[----:B------:R-:W0:Y:S01]  /*13a0*/  LDC R25, c[0x0][0x648] ;  /* 0x00019200ff197b82 */ /* 0x000e220000000800 */
[-C--:B-1----:R-:W-:Y:S02]  /*13b0*/  SHF.L.U32 R6, R11, R24.reuse, RZ ;  /* 0x000000180b067219 */ /* 0x082fe400000006ff */
[----:B------:R-:W-:-:S02]  /*13c0*/  SHF.R.U64 R34, R32, R24, R7 ;  /* 0x0000001820227219 */ /* 0x000fc40000001207 */
[----:B------:R-:W-:Y:S02]  /*13d0*/  LOP3.LUT R13, RZ, R6, RZ, 0x33, !PT ;  /* 0x00000006ff0d7212 */ /* 0x000fe400078e33ff */
[-C--:B------:R-:W-:Y:S01]  /*13e0*/  SHF.R.U32.HI R7, RZ, R24.reuse, R7 ;  /* 0x00000018ff077219 */ /* 0x080fe20000011607 */
[----:B------:R-:W1:Y:S01]  /*13f0*/  LDC R29, c[0x0][0x638] ;  /* 0x00018e00ff1d7b82 */ /* 0x000e620000000800 */
[----:B------:R-:W-:Y:S01]  /*1400*/  SHF.L.U32 R12, R9, R24, RZ ;  /* 0x00000018090c7219 */ /* 0x000fe200000006ff */
[----:B------:R-:W-:-:S06]  /*1410*/  IMAD.MOV.U32 R6, RZ, RZ, R34 ;  /* 0x000000ffff067224 */ /* 0x000fcc00078e0022 */
[----:B------:R-:W0:Y:S01]  /*1420*/  LDC R28, c[0x0][0x610] ;  /* 0x00018400ff1c7b82 */ /* 0x000e220000000800 */
[----:B---34-:R-:W-:Y:S05]  /*1430*/  @!P0 BRA `(.L_x_13) ;  /* 0x0000000000288947 */ /* 0x018fea0003800000 */
[----:B------:R-:W3:Y:S02]  /*1440*/  LDC R11, c[0x0][0x64c] ;  /* 0x00019300ff0b7b82 */ /* 0x000ee40000000800 */
[----:B---3--:R-:W-:-:S05]  /*1450*/  IADD3 R11, P0, R34, R11, RZ ;  /* 0x0000000b220b7210 */ /* 0x008fca0007f1e0ff */
[----:B------:R-:W-:-:S04]  /*1460*/  IMAD.X R19, RZ, RZ, R7, P0 ;  /* 0x000000ffff137224 */ /* 0x000fc800000e0607 */
[----:B------:R-:W-:-:S04]  /*1470*/  IMAD.WIDE.U32 R6, R19, R26, RZ ;  /* 0x0000001a13067225 */ /* 0x000fc800078e00ff */
[----:B------:R-:W-:-:S04]  /*1480*/  IMAD.WIDE.U32 R8, P0, R11, R27, R6 ;  /* 0x0000001b0b087225 */ /* 0x000fc80007800006 */
[----:B------:R-:W-:-:S04]  /*1490*/  IMAD.WIDE.U32 R6, R11, R26, RZ ;  /* 0x0000001a0b067225 */ /* 0x000fc800078e00ff */
[----:B------:R-:W-:Y:S01]  /*14a0*/  IMAD.X R11, RZ, RZ, RZ, P0 ;  /* 0x000000ffff0b7224 */ /* 0x000fe200000e06ff */
[----:B------:R-:W-:Y:S01]  /*14b0*/  IADD3 RZ, P0, R7, R8, RZ ;  /* 0x0000000807ff7210 */ /* 0x000fe20007f1e0ff */
[----:B------:R-:W-:-:S04]  /*14c0*/  IMAD.MOV.U32 R10, RZ, RZ, R9 ;  /* 0x000000ffff0a7224 */ /* 0x000fc800078e0009 */
[----:B------:R-:W-:-:S08]  /*14d0*/  IMAD.WIDE.U32.X R6, R19, R27, R10, P0 ;  /* 0x0000001b13067225 */ /* 0x000fd000000e040a */
.L_x_13:
[----:B0-----:R-:W-:Y:S01]  /*14e0*/  SHF.R.U64 R6, R6, R25, R7 ;  /* 0x0000001906067219 */ /* 0x001fe20000001207 */
[----:B--2---:R-:W-:Y:S01]  /*14f0*/  VIADD R7, R21, 0xffffffff ;  /* 0xffffffff15077836 */ /* 0x004fe20000000000 */
[----:B------:R-:W-:Y:S01]  /*1500*/  LOP3.LUT R13, R32, R13, RZ, 0xc0, !PT ;  /* 0x0000000d200d7212 */ /* 0x000fe200078ec0ff */
[----:B------:R-:W-:Y:S02]  /*1510*/  IMAD.MOV R18, RZ, RZ, -R18 ;  /* 0x000000ffff127224 */ /* 0x000fe400078e0a12 */
[----:B------:R-:W-:Y:S01]  /*1520*/  IMAD.MOV R8, RZ, RZ, -R6 ;  /* 0x000000ffff087224 */ /* 0x000fe200078e0a06 */
[----:B------:R-:W-:Y:S01]  /*1530*/  LOP3.LUT R7, R22, R7, RZ, 0xc0, !PT ;  /* 0x0000000716077212 */ /* 0x000fe200078ec0ff */
[----:B------:R-:W-:Y:S02]  /*1540*/  IMAD R12, R12, R6, R13 ;  /* 0x000000060c0c7224 */ /* 0x000fe400078e020d */
[----:B------:R-:W-:Y:S02]  /*1550*/  @P1 IMAD R3, R20, R18, R15 ;  /* 0x0000001214031224 */ /* 0x000fe400078e020f */
[----:B-1----:R-:W-:-:S02]  /*1560*/  IMAD R6, R8, R29, R34 ;  /* 0x0000001d08067224 */ /* 0x002fc400078e0222 */
[----:B------:R-:W-:Y:S02]  /*1570*/  IMAD R22, R12, R28, R3 ;  /* 0x0000001c0c167224 */ /* 0x000fe400078e0203 */
[----:B------:R-:W-:Y:S02]  /*1580*/  IMAD R7, R6, R21, R7 ;  /* 0x0000001506077224 */ /* 0x000fe400078e0207 */
[----:B------:R-:W-:Y:S02]  /*1590*/  IMAD.MOV.U32 R3, RZ, RZ, 0x1 ;  /* 0x00000001ff037424 */ /* 0x000fe400078e00ff */
[----:B------:R-:W-:Y:S01]  /*15a0*/  IMAD.MOV.U32 R18, RZ, RZ, R30 ;  /* 0x000000ffff127224 */ /* 0x000fe200078e001e */
[----:B------:R-:W-:Y:S02]  /*15b0*/  SEL R19, R7, R22, !P1 ;  /* 0x0000001607137207 */ /* 0x000fe40004800000 */
[----:B------:R-:W-:-:S07]  /*15c0*/  SEL R22, R22, R7, !P1 ;  /* 0x0000000716167207 */ /* 0x000fce0004800000 */
.L_x_11:
[----:B------:R-:W-:Y:S05]  /*15d0*/  @!P2 BRA `(.L_x_14) ;  /* 0x00000044006ca947 */ /* 0x000fea0003800000 */
[----:B------:R-:W-:-:S13]  /*15e0*/  ISETP.GT.U32.AND P0, PT, R31, 0x1, PT ;  /* 0x000000011f00780c */ /* 0x000fda0003f04070 */
[----:B------:R-:W-:Y:S05]  /*15f0*/  @P0 EXIT ;  /* 0x000000000000094d */ /* 0x000fea0003800000 */
.L_x_15:
[----:B------:R-:W-:-:S08]  /*1600*/  NOP ;  /* 0x0000000000007918 */ /* 0x000fd00000000000 */
[----:B------:R-:W1:Y:S02]  /*1610*/  USETMAXREG.TRY_ALLOC.CTAPOOL UP0, 0xe8 ;  /* 0x000000e8000079c8 */ /* 0x000e640008000600 */
[----:B-1----:R-:W-:-:S13]  /*1620*/  PLOP3.LUT P0, PT, PT, PT, UP0, 0x80, 0x0 ;  /* 0x000000000000781c */ /* 0x002fda0003f0f008 */
[----:B------:R-:W-:Y:S05]  /*1630*/  @!P0 BRA `(.L_x_15) ;  /* 0xfffffffc00f08947 */ /* 0x000fea000383ffff */
[----:B------:R-:W-:-:S13]  /*1640*/  LOP3.LUT P0, RZ, R3, 0xff, RZ, 0xc0, !PT ;  /* 0x000000ff03ff7812 */ /* 0x000fda000780c0ff */
[----:B------:R-:W-:Y:S05]  /*1650*/  @!P0 EXIT ;  /* 0x000000000000894d */ /* 0x000fea0003800000 */
[----:B------:R-:W2:Y:S01]  /*1660*/  LDL.64 R8, [R1] ;  /* 0x0000000001087983 */ /* 0x000ea20000100a00 */
[----:B------:R-:W-:Y:S01]  /*1670*/  SHF.R.S32.HI R3, RZ, 0x1f, R4 ;  /* 0x0000001fff037819 */ /* 0x000fe20000011404 */
[----:B------:R-:W1:Y:S01]  /*1680*/  S2UR UR4, SR_CgaCtaId ;  /* 0x00000000000479c3 */ /* 0x000e620000008800 */
[----:B------:R-:W-:Y:S01]  /*1690*/  UMOV UR41, 0x400 ;  /* 0x0000040000297882 */ /* 0x000fe20000000000 */
[----:B------:R-:W-:Y:S01]  /*16a0*/  UISETP.LT.AND UP0, UPT, UR40, 0x1, UPT ;  /* 0x000000012800788c */ /* 0x000fe2000bf01270 */
[CC--:B------:R-:W-:Y:S01]  /*16b0*/  LEA.HI R5, R3.reuse, R4.reuse, RZ, 0x2 ;  /* 0x0000000403057211 */ /* 0x0c0fe200078f10ff */
[----:B------:R-:W-:Y:S01]  /*16c0*/  UIADD3 UR5, UR43, -0x1, URZ ;  /* 0xffffffff2b057890 */ /* 0x000fe2000fffe03f */
[----:B------:R-:W-:Y:S01]  /*16d0*/  LEA.HI R3, R3, R4, RZ, 0x5 ;  /* 0x0000000403037211 */ /* 0x000fe200078f28ff */
[----:B------:R-:W-:Y:S01]  /*16e0*/  USEL UR42, UR40, 0x1, UP0 ;  /* 0x00000001282a7887 */ /* 0x000fe20008000000 */
[--C-:B------:R-:W-:Y:S01]  /*16f0*/  SHF.R.S32.HI R90, RZ, 0x2, R5.reuse ;  /* 0x00000002ff5a7819 */ /* 0x100fe20000011405 */
[----:B------:R-:W3:Y:S01]  /*1700*/  LDC R94, c[0x0][0x658] ;  /* 0x00019600ff5e7b82 */ /* 0x000ee20000000800 */
[----:B------:R-:W-:Y:S01]  /*1710*/  SHF.R.S32.HI R7, RZ, 0x1f, R5 ;  /* 0x0000001fff077819 */ /* 0x000fe20000011405 */
[----:B------:R-:W-:Y:S01]  /*1720*/  UISETP.NE.AND UP0, UPT, UR5, URZ, UPT ;  /* 0x0000003f0500728c */ /* 0x000fe2000bf05270 */
[----:B------:R-:W-:Y:S01]  /*1730*/  SHF.R.S32.HI R3, RZ, 0x5, R3 ;  /* 0x00000005ff037819 */ /* 0x000fe20000011403 */
[----:B------:R-:W-:Y:S01]  /*1740*/  ULDC UR8, c[0x0][0x284] ;  /* 0x0000a10000087ab9 */ /* 0x000fe20000000800 */
[----:B------:R-:W-:Y:S01]  /*1750*/  LEA.HI R7, R7, R90, RZ, 0x3 ;  /* 0x0000005a07077211 */ /* 0x000fe200078f18ff */
[----:B------:R-:W-:Y:S01]  /*1760*/  USEL UR7, URZ, 0x1, UP0 ;  /* 0x000000013f077887 */ /* 0x000fe20008000000 */
[----:B------:R-:W-:Y:S01]  /*1770*/  LOP3.LUT R5, R5, 0xfffffffc, RZ, 0xc0, !PT ;  /* 0xfffffffc05057812 */ /* 0x000fe200078ec0ff */
[----:B------:R-:W4:Y:S01]  /*1780*/  LDC R6, c[0x0][0x288] ;  /* 0x0000a200ff067b82 */ /* 0x000f220000000800 */
[----:B------:R-:W-:Y:S01]  /*1790*/  LOP3.LUT R7, R7, 0xfffffff8, RZ, 0xc0, !PT ;  /* 0xfffffff807077812 */ /* 0x000fe200078ec0ff */
[----:B------:R-:W-:-:S02]  /*17a0*/  USHF.L.U32 UR48, UR40, 0x1, URZ ;  /* 0x0000000128307899 */ /* 0x000fc4000800063f */
[----:B------:R-:W-:Y:S01]  /*17b0*/  IMAD.IADD R5, R4, 0x1, -R5 ;  /* 0x0000000104057824 */ /* 0x000fe200078e0a05 */
[----:B------:R-:W-:Y:S01]  /*17c0*/  UIADD3 UR42, -UR42, UR40, URZ ;  /* 0x000000282a2a7290 */ /* 0x000fe2000fffe13f */
[----:B------:R-:W-:Y:S01]  /*17d0*/  IMAD.IADD R90, R90, 0x1, -R7 ;  /* 0x000000015a5a7824 */ /* 0x000fe200078e0a07 */
[----:B-1----:R-:W-:Y:S01]  /*17e0*/  ULEA UR41, UR4, UR41, 0x18 ;  /* 0x0000002904297291 */ /* 0x002fe2000f8ec03f */
[----:B------:R-:W-:Y:S01]  /*17f0*/  IMAD.MOV.U32 R7, RZ, RZ, 0x1 ;  /* 0x00000001ff077424 */ /* 0x000fe200078e00ff */
[----:B------:R-:W-:Y:S02]  /*1800*/  USHF.L.U32 UR4, UR5, 0x3, URZ ;  /* 0x0000000305047899 */ /* 0x000fe4000800063f */
[--C-:B------:R-:W-:Y:S01]  /*1810*/  SHF.R.S32.HI R91, RZ, 0x1f, R90.reuse ;  /* 0x0000001fff5b7819 */ /* 0x100fe2000001145a */
[--C-:B------:R-:W-:Y:S01]  /*1820*/  IMAD R98, R3, -0x10, -R90.reuse ;  /* 0xfffffff003627824 */ /* 0x100fe200078e0a5a */
[----:B------:R-:W-:Y:S01]  /*1830*/  UIADD3 UR5, UR41, 0x380, URZ ;  /* 0x0000038029057890 */ /* 0x000fe2000fffe03f */
[----:B------:R-:W-:Y:S01]  /*1840*/  IMAD.SHL.U32 R92, R5, 0x2, RZ ;  /* 0x00000002055c7824 */ /* 0x000fe200078e00ff */
[----:B------:R-:W-:Y:S01]  /*1850*/  UIADD3 UR6, UR41, 0x12b80, URZ ;  /* 0x00012b8029067890 */ /* 0x000fe2000fffe03f */
[----:B------:R-:W-:Y:S01]  /*1860*/  IMAD.WIDE R90, R3, 0x10, R90 ;  /* 0x00000010035a7825 */ /* 0x000fe200078e025a */
[----:B------:R-:W-:-:S02]  /*1870*/  USHF.R.U32.HI UR5, URZ, 0x4, UR5 ;  /* 0x000000043f057899 */ /* 0x000fc40008011605 */
[----:B------:R-:W-:Y:S01]  /*1880*/  USHF.R.U32.HI UR6, URZ, 0x4, UR6 ;  /* 0x000000043f067899 */ /* 0x000fe20008011606 */
[----:B------:R-:W-:Y:S01]  /*1890*/  IMAD.MOV.U32 R3, RZ, RZ, -0x1 ;  /* 0xffffffffff037424 */ /* 0x000fe200078e00ff */
[----:B------:R-:W-:Y:S01]  /*18a0*/  UIADD3 UR47, UR41, 0x260, URZ ;  /* 0x00000260292f7890 */ /* 0x000fe2000fffe03f */
[----:B------:R-:W-:Y:S01]  /*18b0*/  IMAD.U32 R100, RZ, RZ, UR7 ;  /* 0x00000007ff647e24 */ /* 0x000fe2000f8e00ff */
[----:B------:R-:W-:Y:S01]  /*18c0*/  ULOP3.LUT UR4, UR4, 0x8, URZ, 0xc0, !UPT ;  /* 0x0000000804047892 */ /* 0x000fe2000f8ec03f */
[----:B----4-:R-:W-:Y:S01]  /*18d0*/  IMAD R95, R5, -0x2, R6 ;  /* 0xfffffffe055f7824 */ /* 0x010fe200078e0206 */
[-C--:B---3--:R-:W-:Y:S01]  /*18e0*/  SHF.L.U32 R3, R3, R94.reuse, RZ ;  /* 0x0000005e03037219 */ /* 0x088fe200000006ff */
[----:B------:R-:W-:Y:S01]  /*18f0*/  ULOP3.LUT UR5, UR5, 0x3fff, URZ, 0xc0, !UPT ;  /* 0x00003fff05057892 */ /* 0x000fe2000f8ec03f */
[----:B------:R-:W-:Y:S01]  /*1900*/  SHF.L.U32 R94, R7, R94, RZ ;  /* 0x0000005e075e7219 */ /* 0x000fe200000006ff */
[----:B------:R-:W-:Y:S01]  /*1910*/  ULOP3.LUT UR6, UR6, 0x3fff, URZ, 0xc0, !UPT ;  /* 0x00003fff06067892 */ /* 0x000fe2000f8ec03f */
[----:B------:R-:W-:Y:S01]  /*1920*/  LOP3.LUT R97, RZ, R3, RZ, 0x33, !PT ;  /* 0x00000003ff617212 */ /* 0x000fe200078e33ff */
[----:B------:R-:W-:Y:S01]  /*1930*/  VIADD R98, R98, UR8 ;  /* 0x0000000862627c36 */ /* 0x000fe20008000000 */
[----:B------:R-:W-:Y:S01]  /*1940*/  SHF.R.S32.HI R93, RZ, 0x1f, R92 ;  /* 0x0000001fff5d7819 */ /* 0x000fe2000001145c */
[----:B------:R-:W-:-:S02]  /*1950*/  ULEA UR43, UR43, UR47, 0x3 ;  /* 0x0000002f2b2b7291 */ /* 0x000fc4000f8e183f */
[----:B------:R-:W-:Y:S02]  /*1960*/  ULOP3.LUT UR49, UR4, 0x8, URZ, 0x3c, !UPT ;  /* 0x0000000804317892 */ /* 0x000fe4000f8e3c3f */
[----:B------:R-:W-:Y:S02]  /*1970*/  ULOP3.LUT UR44, UR4, 0x18, URZ, 0x3c, !UPT ;  /* 0x00000018042c7892 */ /* 0x000fe4000f8e3c3f */
[----:B------:R-:W-:Y:S02]  /*1980*/  ULOP3.LUT UR45, UR5, 0x10000, URZ, 0xfc, !UPT ;  /* 0x00010000052d7892 */ /* 0x000fe4000f8efc3f */
[----:B------:R-:W-:Y:S01]  /*1990*/  ULOP3.LUT UR46, UR6, 0x10000, URZ, 0xfc, !UPT ;  /* 0x00010000062e7892 */ /* 0x000fe2000f8efc3f */
[----:B--2---:R-:W-:-:S11]  /*19a0*/  SHF.L.U64.HI R96, R8, 0x1, R0 ;  /* 0x0000000108607819 */ /* 0x004fd60000010200 */
.L_x_167:
[----:B------:R-:W-:-:S04]  /*19b0*/  SHF.L.U32 R0, R100, 0x1f, RZ ;  /* 0x0000001f64007819 */ /* 0x000fc800000006ff */
[----:B-1----:R-:W1:Y:S02]  /*19c0*/  SYNCS.PHASECHK.TRANS64.TRYWAIT P0, [UR43+-0x8], R0 ;  /* 0xfffff800ff0075a7 */ /* 0x002e64000800016b */
[----:B-1--4-:R-:W-:Y:S05]  /*19d0*/  @!P0 BRA `(.L_x_16) ;  /* 0x0000006400008947 */ /* 0x012fea0003800000 */
.L_x_222:
[----:B------:R-:W-:Y:S02]  /*19e0*/  ULDC UR4, c[0x0][0x28c] ;  /* 0x0000a30000047ab9 */ /* 0x000fe40000000800 */
[----:B------:R-:W-:-:S13]  /*19f0*/  ISETP.LT.AND P0, PT, RZ, UR4, PT ;  /* 0x00000004ff007c0c */ /* 0x000fda000bf01270 */
[----:B------:R-:W-:Y:S05]  /*1a00*/  @P0 BRA `(.L_x_17) ;  /* 0x0000000000400947 */ /* 0x000fea0003800000 */
[----:B-1----:R-:W-:Y:S01]  /*1a10*/  MOV R0, 0x0 ;  /* 0x0000000000007802 */ /* 0x002fe20000000f00 */
[----:B------:R-:W-:Y:S01]  /*1a20*/  ULDC.64 UR4, c[0x4][0x68] ;  /* 0x01001a0000047ab9 */ /* 0x000fe20000000a00 */
[----:B------:R-:W-:Y:S01]  /*1a30*/  ULDC.64 UR6, c[0x4][0x8] ;  /* 0x0100020000067ab9 */ /* 0x000fe20000000a00 */
[----:B------:R-:W-:Y:S01]  /*1a40*/  IMAD.U32 R4, RZ, RZ, UR4 ;  /* 0x00000004ff047e24 */ /* 0x000fe2000f8e00ff */
[----:B------:R1:W2:Y:S01]  /*1a50*/  LDC.64 R14, c[0x4][R0] ;  /* 0x01000000000e7b82 */ /* 0x0002a20000000a00 */
[----:B------:R-:W-:Y:S01]  /*1a60*/  IMAD.U32 R5, RZ, RZ, UR5 ;  /* 0x00000005ff057e24 */ /* 0x000fe2000f8e00ff */
[----:B------:R-:W-:Y:S01]  /*1a70*/  ULDC.64 UR4, c[0x4][0x70] ;  /* 0x01001c0000047ab9 */ /* 0x000fe20000000a00 */
[----:B0-----:R-:W-:Y:S02]  /*1a80*/  IMAD.U32 R10, RZ, RZ, UR6 ;  /* 0x00000006ff0a7e24 */ /* 0x001fe4000f8e00ff */
[----:B------:R-:W-:Y:S02]  /*1a90*/  IMAD.U32 R6, RZ, RZ, UR4 ;  /* 0x00000004ff067e24 */ /* 0x000fe4000f8e00ff */
[----:B------:R-:W-:-:S02]  /*1aa0*/  IMAD.U32 R7, RZ, RZ, UR5 ;  /* 0x00000005ff077e24 */ /* 0x000fc4000f8e00ff */
[----:B------:R-:W-:Y:S02]  /*1ab0*/  IMAD.U32 R11, RZ, RZ, UR7 ;  /* 0x00000007ff0b7e24 */ /* 0x000fe4000f8e00ff */
[----:B------:R-:W-:Y:S02]  /*1ac0*/  IMAD.MOV.U32 R8, RZ, RZ, 0x1e1 ;  /* 0x000001e1ff087424 */ /* 0x000fe400078e00ff */
[----:B------:R-:W-:Y:S02]  /*1ad0*/  IMAD.MOV.U32 R12, RZ, RZ, 0x1 ;  /* 0x00000001ff0c7424 */ /* 0x000fe400078e00ff */
[----:B-1----:R-:W-:-:S07]  /*1ae0*/  IMAD.MOV.U32 R13, RZ, RZ, RZ ;  /* 0x000000ffff0d7224 */ /* 0x002fce00078e00ff */
[----:B------:R-:W-:-:S07]  /*1af0*/  LEPC R20, `(.L_x_17) ;  /* 0x000000001014794e */ /* 0x000fce0000000000 */
[----:B--2--5:R-:W-:Y:S05]  /*1b00*/  CALL.ABS.NOINC R14 ;  /* 0x000000000e007343 */ /* 0x024fea0003c00000 */
.L_x_17:
[----:B-1----:R-:W-:-:S04]  /*1b10*/  LOP3.LUT R0, R23, 0x1, RZ, 0xfc, !PT ;  /* 0x0000000117007812 */ /* 0x002fc800078efcff */
[----:B------:R-:W-:-:S13]  /*1b20*/  ISETP.NE.AND P0, PT, R0, 0x3, PT ;  /* 0x000000030000780c */ /* 0x000fda0003f05270 */
[----:B------:R-:W-:Y:S05]  /*1b30*/  @!P0 BRA `(.L_x_18) ;  /* 0x0000000000048947 */ /* 0x000fea0003800000 */
[----:B------:R-:W-:Y:S01]  /*1b40*/  BPT.TRAP 0x1 ;  /* 0x000000040000795c */ /* 0x000fe20000300000 */
.L_x_18:
[----:B------:R-:W-:Y:S02]  /*1b50*/  IMAD.U32 R3, RZ, RZ, UR39 ;  /* 0x00000027ff037e24 */ /* 0x000fe4000f8e00ff */
[----:B------:R-:W-:-:S03]  /*1b60*/  IMAD.U32 R0, RZ, RZ, UR38 ;  /* 0x00000026ff007e24 */ /* 0x000fc6000f8e00ff */
[----:B------:R-:W-:Y:S02]  /*1b70*/  LEA R3, R3, UR41, 0x3 ;  /* 0x0000002903037c11 */ /* 0x000fe4000f8e18ff */
[----:B------:R-:W-:-:S04]  /*1b80*/  SHF.L.U32 R0, R0, 0x1f, RZ ;  /* 0x0000001f00007819 */ /* 0x000fc800000006ff */
[----:B------:R1:W2:Y:S01]  /*1b90*/  SYNCS.PHASECHK.TRANS64.TRYWAIT P1, [R3+URZ], R0 ;  /* 0x00000000030075a7 */ /* 0x0002a2000802017f */
[----:B------:R-:W-:Y:S05]  /*1ba0*/  @!P0 BRA `(.L_x_19) ;  /* 0x0000000000048947 */ /* 0x000fea0003800000 */
[----:B------:R-:W-:Y:S01]  /*1bb0*/  BPT.TRAP 0x1 ;  /* 0x000000040000795c */ /* 0x000fe20000300000 */
.L_x_19:
[----:B--2---:R-:W-:Y:S05]  /*1bc0*/  @P1 BRA `(.L_x_20) ;  /* 0x0000000000081947 */ /* 0x004fea0003800000 */
[----:B------:R-:W2:Y:S02]  /*1bd0*/  SYNCS.PHASECHK.TRANS64.TRYWAIT P1, [R3+URZ], R0 ;  /* 0x00000000030075a7 */ /* 0x000ea4000802017f */
[----:B--2---:R-:W-:Y:S05]  /*1be0*/  @!P1 BRA `(.L_x_21) ;  /* 0x0000006000949947 */ /* 0x004fea0003800000 */
.L_x_20:
[----:B------:R-:W-:Y:S05]  /*1bf0*/  WARPSYNC.ALL ;  /* 0x0000000000007948 */ /* 0x000fea0003800000 */
[----:B------:R-:W-:Y:S01]  /*1c00*/  ULEA UR4, UR39, UR45, 0x7 ;  /* 0x0000002d27047291 */ /* 0x000fe2000f8e383f */
[----:B------:R-:W-:Y:S01]  /*1c10*/  WARPGROUP.ARRIVE ;  /* 0x00000000000079c5 */ /* 0x000fe20000000000 */
[----:B------:R-:W-:Y:S01]  /*1c20*/  ULEA UR6, UR39, UR46, 0x8 ;  /* 0x0000002e27067291 */ /* 0x000fe2000f8e403f */
[----:B-12---:R-:W-:Y:S01]  /*1c30*/  IMAD.U32 R0, RZ, RZ, UR42 ;  /* 0x0000002aff007e24 */ /* 0x006fe2000f8e00ff */
[----:B------:R-:W-:Y:S01]  /*1c40*/  UMOV UR5, 0xc0000010 ;  /* 0xc000001000057882 */ /* 0x000fe20000000000 */
[----:B------:R-:W-:-:S03]  /*1c50*/  UMOV UR7, 0xc0000010 ;  /* 0xc000001000077882 */ /* 0x000fc60000000000 */
[----:B------:R-:W-:-:S03]  /*1c60*/  ISETP.GE.AND P1, PT, R0, 0x1, PT ;  /* 0x000000010000780c */ /* 0x000fc60003f26270 */
[----:B------:R-:W-:Y:S03]  /*1c70*/  IGMMA.64x128x32.S8.S8 R24, gdesc[UR4], RZ, !UPT, gsb0 ;  /* 0x03600000041879f1 */ /* 0x000fe6000c0410ff */
[----:B------:R-:W-:-:S07]  /*1c80*/  WARPGROUP.DEPBAR.LE gsb0, 0x0 ;  /* 0x00008000000079c5 */ /* 0x000fce0000010000 */
[----:B------:R-:W-:Y:S05]  /*1c90*/  @!P1 BRA `(.L_x_22) ;  /* 0x0000000000b49947 */ /* 0x000fea0003800000 */
[----:B------:R-:W-:Y:S01]  /*1ca0*/  UIADD3 UR4, UR39, 0x1, URZ ;  /* 0x0000000127047890 */ /* 0x000fe2000fffe03f */
[----:B------:R-:W-:Y:S01]  /*1cb0*/  IMAD.U32 R0, RZ, RZ, UR42 ;  /* 0x0000002aff007e24 */ /* 0x000fe2000f8e00ff */
[----:B------:R-:W-:Y:S02]  /*1cc0*/  UMOV UR9, UR39 ;  /* 0x0000002700097c82 */ /* 0x000fe40008000000 */
[----:B------:R-:W-:-:S04]  /*1cd0*/  UISETP.NE.AND UP0, UPT, UR4, 0x25, UPT ;  /* 0x000000250400788c */ /* 0x000fc8000bf05270 */
[----:B------:R-:W-:Y:S02]  /*1ce0*/  USEL UR5, URZ, 0x1, UP0 ;  /* 0x000000013f057887 */ /* 0x000fe40008000000 */
[----:B------:R-:W-:Y:S02]  /*1cf0*/  USEL UR8, UR4, URZ, UP0 ;  /* 0x0000003f04087287 */ /* 0x000fe40008000000 */
[----:B------:R-:W-:-:S06]  /*1d00*/  ULOP3.LUT UR5, UR38, UR5, URZ, 0x3c, !UPT ;  /* 0x0000000526057292 */ /* 0x000fcc000f8e3c3f */
[----:B------:R-:W-:-:S07]  /*1d10*/  IMAD.U32 R5, RZ, RZ, UR5 ;  /* 0x00000005ff057e24 */ /* 0x000fce000f8e00ff */
.L_x_29:
[----:B-12---:R-:W-:Y:S05]  /*1d20*/  @!P0 BRA `(.L_x_23) ;  /* 0x0000000000048947 */ /* 0x006fea0003800000 */
[----:B------:R-:W-:Y:S01]  /*1d30*/  BPT.TRAP 0x1 ;  /* 0x000000040000795c */ /* 0x000fe20000300000 */
.L_x_23:
[----:B------:R-:W-:Y:S01]  /*1d40*/  ULEA UR4, UR8, UR41, 0x3 ;  /* 0x0000002908047291 */ /* 0x000fe2000f8e183f */
[----:B------:R-:W-:-:S08]  /*1d50*/  SHF.L.U32 R3, R5, 0x1f, RZ ;  /* 0x0000001f05037819 */ /* 0x000fd000000006ff */
[----:B------:R1:W2:Y:S01]  /*1d60*/  SYNCS.PHASECHK.TRANS64.TRYWAIT P1, [UR4], R3 ;  /* 0x00000003ff0075a7 */ /* 0x0002a20008020144 */
[----:B------:R-:W-:Y:S05]  /*1d70*/  @!P0 BRA `(.L_x_24) ;  /* 0x0000000000048947 */ /* 0x000fea0003800000 */
[----:B------:R-:W-:Y:S01]  /*1d80*/  BPT.TRAP 0x1 ;  /* 0x000000040000795c */ /* 0x000fe20000300000 */
.L_x_24:
[----:B--2---:R-:W-:Y:S05]  /*1d90*/  @P1 BRA `(.L_x_25) ;  /* 0x0000000000081947 */ /* 0x004fea0003800000 */
[----:B------:R-:W2:Y:S02]  /*1da0*/  SYNCS.PHASECHK.TRANS64.TRYWAIT P1, [UR4], R3 ;  /* 0x00000003ff0075a7 */ /* 0x000ea40008020144 */
[----:B--2---:R-:W-:Y:S05]  /*1db0*/  @!P1 BRA `(.L_x_26) ;  /* 0x0000006000349947 */ /* 0x004fea0003800000 */
.L_x_25:
[----:B------:R-:W-:Y:S01]  /*1dc0*/  ULEA UR4, UR8, UR45, 0x7 ;  /* 0x0000002d08047291 */ /* 0x000fe2000f8e383f */
[----:B------:R-:W-:Y:S01]  /*1dd0*/  WARPGROUP.ARRIVE ;  /* 0x00000000000079c5 */ /* 0x000fe20000000000 */
[----:B------:R-:W-:Y:S01]  /*1de0*/  ULEA UR6, UR8, UR46, 0x8 ;  /* 0x0000002e08067291 */ /* 0x000fe2000f8e403f */
[----:B------:R-:W-:Y:S01]  /*1df0*/  UMOV UR5, 0xc0000010 ;  /* 0xc000001000057882 */ /* 0x000fe20000000000 */
[----:B------:R-:W-:-:S07]  /*1e00*/  UMOV UR7, 0xc0000010 ;  /* 0xc000001000077882 */ /* 0x000fce0000000000 */
[----:B------:R-:W-:Y:S03]  /*1e10*/  IGMMA.64x128x32.S8.S8 R24, gdesc[UR4], R24, gsb0 ;  /* 0x03600000041879f1 */ /* 0x000fe60008041018 */
[----:B------:R-:W-:Y:S02]  /*1e20*/  WARPGROUP.DEPBAR.LE gsb0, 0x0 ;  /* 0x00008000000079c5 */ /* 0x000fe40000010000 */
[----:B------:R-:W-:Y:S05]  /*1e30*/  @!P0 BRA `(.L_x_27) ;  /* 0x0000000000048947 */ /* 0x000fea0003800000 */
[----:B------:R-:W-:Y:S01]  /*1e40*/  BPT.TRAP 0x1 ;  /* 0x000000040000795c */ /* 0x000fe20000300000 */
.L_x_27:
[----:B------:R-:W-:Y:S01]  /*1e50*/  ULEA UR4, UR9, UR41, 0x3 ;  /* 0x0000002909047291 */ /* 0x000fe2000f8e183f */
[----:B------:R-:W-:-:S03]  /*1e60*/  ISETP.GT.U32.AND P1, PT, R23, 0x1, PT ;  /* 0x000000011700780c */ /* 0x000fc60003f24070 */
[----:B------:R-:W-:-:S04]  /*1e70*/  UIADD3 UR4, UR4, 0x128, URZ ;  /* 0x0000012804047890 */ /* 0x000fc8000fffe03f */
[----:B------:R-:W-:-:S09]  /*1e80*/  UPRMT UR4, URZ, 0x654, UR4 ;  /* 0x000006543f047896 */ /* 0x000fd20008000004 */
[----:B------:R-:W-:Y:S01]  /*1e90*/  SYNCS.ARRIVE.TRANS64.RED.A1T0 RZ, [UR4], RZ ;  /* 0x000000ffffff79a7 */ /* 0x000fe20008100404 */
[----:B------:R-:W-:Y:S05]  /*1ea0*/  @P1 BRA `(.L_x_28) ;  /* 0x0000000000041947 */ /* 0x000fea0003800000 */
[----:B------:R-:W-:Y:S01]  /*1eb0*/  BPT.TRAP 0x1 ;  /* 0x000000040000795c */ /* 0x000fe20000300000 */
.L_x_28:
[----:B------:R-:W-:Y:S01]  /*1ec0*/  UIADD3 UR8, UR8, 0x1, URZ ;  /* 0x0000000108087890 */ /* 0x000fe2000fffe03f */
[C---:B------:R-:W-:Y:S01]  /*1ed0*/  ISETP.GT.AND P1, PT, R0.reuse, 0x1, PT ;  /* 0x000000010000780c */ /* 0x040fe20003f24270 */
[----:B------:R-:W-:Y:S01]  /*1ee0*/  UIADD3 UR9, UR9, 0x1, URZ ;  /* 0x0000000109097890 */ /* 0x000fe2000fffe03f */
[----:B------:R-:W-:Y:S01]  /*1ef0*/  VIADD R0, R0, 0xffffffff ;  /* 0xffffffff00007836 */ /* 0x000fe20000000000 */
[----:B------:R-:W-:Y:S02]  /*1f00*/  UISETP.NE.AND UP0, UPT, UR8, 0x25, UPT ;  /* 0x000000250800788c */ /* 0x000fe4000bf05270 */
[----:B------:R-:W-:Y:S02]  /*1f10*/  UISETP.NE.AND UP1, UPT, UR9, 0x25, UPT ;  /* 0x000000250900788c */ /* 0x000fe4000bf25270 */
[----:B------:R-:W-:Y:S02]  /*1f20*/  USEL UR4, URZ, 0x1, UP0 ;  /* 0x000000013f047887 */ /* 0x000fe40008000000 */
[----:B------:R-:W-:-:S02]  /*1f30*/  USEL UR8, UR8, URZ, UP0 ;  /* 0x0000003f08087287 */ /* 0x000fc40008000000 */
[----:B------:R-:W-:Y:S02]  /*1f40*/  USEL UR9, UR9, URZ, UP1 ;  /* 0x0000003f09097287 */ /* 0x000fe40008800000 */
[----:B------:R-:W-:Y:S01]  /*1f50*/  LOP3.LUT R5, R5, UR4, RZ, 0x3c, !PT ;  /* 0x0000000405057c12 */ /* 0x000fe2000f8e3cff */
[----:B------:R-:W-:Y:S09]  /*1f60*/  @P1 BRA `(.L_x_29) ;  /* 0xfffffffc006c1947 */ /* 0x000ff2000383ffff */
.L_x_22:
[----:B------:R-:W3:Y:S01]  /*1f70*/  LDC R0, c[0x0][0x28c] ;  /* 0x0000a300ff007b82 */ /* 0x000ee20000000800 */
[----:B-12---:R-:W-:-:S04]  /*1f80*/  IMAD.U32 R3, RZ, RZ, UR49 ;  /* 0x00000031ff037e24 */ /* 0x006fc8000f8e00ff */
[----:B------:R1:W-:Y:S01]  /*1f90*/  SYNCS.ARRIVE.TRANS64.A1T0 RZ, [R3+UR47], RZ ;  /* 0x000000ff03ff79a7 */ /* 0x0003e2000810002f */
[----:B---3--:R-:W-:-:S13]  /*1fa0*/  ISETP.GE.AND P1, PT, R0, 0x1, PT ;  /* 0x000000010000780c */ /* 0x008fda0003f26270 */
[----:B-1----:R-:W-:Y:S05]  /*1fb0*/  @!P1 BRA `(.L_x_30) ;  /* 0x00000000003c9947 */ /* 0x002fea0003800000 */
[----:B------:R-:W-:Y:S05]  /*1fc0*/  @!P0 BRA `(.L_x_31) ;  /* 0x0000000000048947 */ /* 0x000fea0003800000 */
[----:B------:R-:W-:Y:S01]  /*1fd0*/  BPT.TRAP 0x1 ;  /* 0x000000040000795c */ /* 0x000fe20000300000 */
.L_x_31:
[----:B------:R-:W-:Y:S01]  /*1fe0*/  UIADD3 UR6, UR39, UR42, URZ ;  /* 0x0000002a27067290 */ /* 0x000fe2000fffe03f */
[----:B------:R-:W-:-:S03]  /*1ff0*/  ISETP.GT.U32.AND P0, PT, R23, 0x1, PT ;  /* 0x000000011700780c */ /* 0x000fc60003f04070 */
[----:B------:R-:W-:-:S04]  /*2000*/  UIMAD.WIDE.U32 UR4, UR6, -0x45306eb3, URZ ;  /* 0xbacf914d060478a5 */ /* 0x000fc8000f8e003f */
[----:B------:R-:W-:-:S04]  /*2010*/  UIADD3 UR4, UR6, -UR5, URZ ;  /* 0x8000000506047290 */ /* 0x000fc8000fffe03f */
[----:B------:R-:W-:-:S04]  /*2020*/  ULEA.HI UR4, UR4, UR5, URZ, 0x1f ;  /* 0x0000000504047291 */ /* 0x000fc8000f8ff83f */
[----:B------:R-:W-:-:S04]  /*2030*/  USHF.R.U32.HI UR4, URZ, 0x5, UR4 ;  /* 0x000000053f047899 */ /* 0x000fc80008011604 */
[----:B------:R-:W-:-:S04]  /*2040*/  UIMAD UR4, UR4, -0x25, UR6 ;  /* 0xffffffdb040478a4 */ /* 0x000fc8000f8e0206 */
[----:B------:R-:W-:-:S04]  /*2050*/  ULEA UR4, UR4, UR41, 0x3 ;  /* 0x0000002904047291 */ /* 0x000fc8000f8e183f */
[----:B------:R-:W-:-:S04]  /*2060*/  UIADD3 UR4, UR4, 0x128, URZ ;  /* 0x0000012804047890 */ /* 0x000fc8000fffe03f */
[----:B------:R-:W-:-:S09]  /*2070*/  UPRMT UR4, URZ, 0x654, UR4 ;  /* 0x000006543f047896 */ /* 0x000fd20008000004 */
[----:B------:R-:W-:Y:S01]  /*2080*/  SYNCS.ARRIVE.TRANS64.RED.A1T0 RZ, [UR4], RZ ;  /* 0x000000ffffff79a7 */ /* 0x000fe20008100404 */
[----:B------:R-:W-:Y:S05]  /*2090*/  @P0 BRA `(.L_x_30) ;  /* 0x0000000000040947 */ /* 0x000fea0003800000 */
[----:B------:R-:W-:Y:S01]  /*20a0*/  BPT.TRAP 0x1 ;  /* 0x000000040000795c */ /* 0x000fe20000300000 */
.L_x_30:
[----:B------:R-:W-:Y:S01]  /*20b0*/  SHF.L.U32 R0, R100, 0x1f, RZ ;  /* 0x0000001f64007819 */ /* 0x000fe200000006ff */
[----:B------:R-:W-:Y:S01]  /*20c0*/  UIADD3 UR39, UR39, UR48, URZ ;  /* 0x0000003027277290 */ /* 0x000fe2000fffe03f */
[----:B------:R-:W-:Y:S01]  /*20d0*/  IMAD.SHL.U32 R13, R19, 0x80, RZ ;  /* 0x00000080130d7824 */ /* 0x000fe200078e00ff */
[----:B------:R-:W-:Y:S01]  /*20e0*/  UISETP.GE.U32.AND UP1, UPT, UR48, 0x25, UPT ;  /* 0x000000253000788c */ /* 0x000fe2000bf26070 */
[----:B------:R-:W1:Y:S01]  /*20f0*/  SYNCS.PHASECHK.TRANS64.TRYWAIT P0, [UR43+0x8], R0 ;  /* 0x00000800ff0075a7 */ /* 0x000e62000800016b */
[----:B------:R-:W-:Y:S01]  /*2100*/  UISETP.GT.U32.AND UP0, UPT, UR39, 0x24, UPT ;  /* 0x000000242700788c */ /* 0x000fe2000bf04070 */
[----:B0-----:R-:W-:Y:S01]  /*2110*/  SHF.R.S32.HI R11, RZ, 0x1f, R18 ;  /* 0x0000001fff0b7819 */ /* 0x001fe20000011412 */
[----:B------:R-:W-:Y:S02]  /*2120*/  UIMAD.WIDE.U32 UR4, UR39, -0x45306eb3, URZ ;  /* 0xbacf914d270478a5 */ /* 0x000fe4000f8e003f */
[----:B------:R-:W-:Y:S02]  /*2130*/  UISETP.LT.U32.AND UP0, UPT, UR48, 0x25, UP0 ;  /* 0x000000253000788c */ /* 0x000fe40008701070 */
[----:B------:R-:W-:-:S02]  /*2140*/  UIADD3 UR4, UR39, -UR5, URZ ;  /* 0x8000000527047290 */ /* 0x000fc4000fffe03f */
[----:B------:R-:W-:Y:S02]  /*2150*/  USEL UR6, URZ, 0x1, !UP0 ;  /* 0x000000013f067887 */ /* 0x000fe4000c000000 */
[----:B------:R-:W-:Y:S02]  /*2160*/  ULEA.HI UR4, UR4, UR5, URZ, 0x1f ;  /* 0x0000000504047291 */ /* 0x000fe4000f8ff83f */
[----:B------:R-:W-:Y:S02]  /*2170*/  ULOP3.LUT UR38, UR38, UR6, URZ, 0x3c, !UPT ;  /* 0x0000000626267292 */ /* 0x000fe4000f8e3c3f */
[----:B------:R-:W-:-:S04]  /*2180*/  USHF.R.U32.HI UR4, URZ, 0x5, UR4 ;  /* 0x000000053f047899 */ /* 0x000fc80008011604 */
[----:B------:R-:W-:Y:S02]  /*2190*/  @UP1 ULOP3.LUT UR38, UR38, 0x1, UR4, 0x78, !UPT ;  /* 0x0000000126261892 */ /* 0x000fe4000f8e7804 */
[----:B------:R-:W-:Y:S01]  /*21a0*/  UIMAD UR39, UR4, -0x25, UR39 ;  /* 0xffffffdb042778a4 */ /* 0x000fe2000f8e0227 */
[----:B-1----:R-:W-:Y:S11]  /*21b0*/  @!P0 BRA `(.L_x_32) ;  /* 0x0000005c004c8947 */ /* 0x002ff60003800000 */
.L_x_223:
[----:B0-----:R-:W-:Y:S01]  /*21c0*/  IMAD.SHL.U32 R3, R22, 0x40, RZ ;  /* 0x0000004016037824 */ /* 0x001fe200078e00ff */
[----:B------:R-:W-:Y:S01]  /*21d0*/  ULDC UR6, c[0x0][0x284] ;  /* 0x0000a10000067ab9 */ /* 0x000fe20000000800 */
[----:B------:R-:W-:Y:S01]  /*21e0*/  ULDC.64 UR4, c[0x0][0x5d0] ;  /* 0x0001740000047ab9 */ /* 0x000fe20000000a00 */
[----:B------:R-:W-:Y:S01]  /*21f0*/  SHF.R.S32.HI R10, RZ, 0x1f, R13 ;  /* 0x0000001fff0a7819 */ /* 0x000fe2000001140d */
[----:B------:R-:W-:Y:S01]  /*2200*/  IMAD R7, R11, UR4, RZ ;  /* 0x000000040b077c24 */ /* 0x000fe2000f8e02ff */
[----:B------:R-:W-:Y:S01]  /*2210*/  ISETP.GE.AND P0, PT, R3, UR6, PT ;  /* 0x0000000603007c0c */ /* 0x000fe2000bf06270 */
[C---:B------:R-:W-:Y:S01]  /*2220*/  IMAD.WIDE.U32 R4, R18.reuse, UR4, R92 ;  /* 0x0000000412047c25 */ /* 0x040fe2000f8e005c */
[----:B------:R-:W-:Y:S02]  /*2230*/  ULDC UR4, c[0x0][0x288] ;  /* 0x0000a20000047ab9 */ /* 0x000fe40000000800 */
[C---:B------:R-:W-:Y:S01]  /*2240*/  ISETP.GE.OR P0, PT, R13.reuse, UR4, P0 ;  /* 0x000000040d007c0c */ /* 0x040fe20008706670 */
[----:B------:R-:W-:Y:S01]  /*2250*/  IMAD R7, R18, UR5, R7 ;  /* 0x0000000512077c24 */ /* 0x000fe2000f8e0207 */
[----:B------:R-:W-:-:S04]  /*2260*/  IADD3 R4, P1, R13, R4, RZ ;  /* 0x000000040d047210 */ /* 0x000fc80007f3e0ff */
[----:B------:R-:W-:-:S07]  /*2270*/  IADD3.X R5, R10, R5, R7, P1, !PT ;  /* 0x000000050a057210 */ /* 0x000fce0000ffe407 */
[----:B------:R-:W-:Y:S05]  /*2280*/  @P0 BRA `(.L_x_33) ;  /* 0x0000003000ac0947 */ /* 0x000fea0003800000 */
[----:B------:R-:W0:Y:S01]  /*2290*/  LDC.64 R8, c[0x0][0x5c8] ;  /* 0x00017200ff087b82 */ /* 0x000e220000000a00 */
[----:B------:R-:W-:Y:S01]  /*22a0*/  IMAD.WIDE R14, R22, 0x40, R90 ;  /* 0x00000040160e7825 */ /* 0x000fe200078e025a */
[----:B------:R-:W-:Y:S01]  /*22b0*/  ULDC.64 UR4, c[0x0][0x5c0] ;  /* 0x0001700000047ab9 */ /* 0x000fe20000000a00 */
[----:B------:R-:W-:Y:S02]  /*22c0*/  BSSY B0, `(.L_x_33) ;  /* 0x0000327000007945 */ /* 0x000fe40003800000 */
[----:B------:R-:W-:Y:S02]  /*22d0*/  IMAD.IADD R20, R98, 0x1, -R3 ;  /* 0x0000000162147824 */ /* 0x000fe400078e0a03 */
[----:B------:R-:W-:Y:S02]  /*22e0*/  IMAD.IADD R19, R95, 0x1, -R13 ;  /* 0x000000015f137824 */ /* 0x000fe400078e0a0d */
[-C--:B0-----:R-:W-:Y:S02]  /*22f0*/  IMAD R0, R15, R8.reuse, RZ ;  /* 0x000000080f007224 */ /* 0x081fe400078e02ff */
[----:B------:R-:W-:-:S04]  /*2300*/  IMAD.WIDE.U32 R4, R14, R8, R4 ;  /* 0x000000080e047225 */ /* 0x000fc800078e0004 */
[----:B------:R-:W-:Y:S01]  /*2310*/  IMAD R7, R14, R9, R0 ;  /* 0x000000090e077224 */ /* 0x000fe200078e0200 */
[----:B------:R-:W-:-:S03]  /*2320*/  IADD3 R4, P0, R4, UR4, RZ ;  /* 0x0000000404047c10 */ /* 0x000fc6000ff1e0ff */
[----:B------:R-:W-:Y:S01]  /*2330*/  IMAD.IADD R7, R5, 0x1, R7 ;  /* 0x0000000105077824 */ /* 0x000fe200078e0207 */
[----:B------:R-:W-:-:S04]  /*2340*/  LEA R6, P1, R8, R4, 0x3 ;  /* 0x0000000408067211 */ /* 0x000fc800078218ff */
[----:B------:R-:W-:Y:S02]  /*2350*/  IADD3.X R5, R7, UR5, RZ, P0, !PT ;  /* 0x0000000507057c10 */ /* 0x000fe400087fe4ff */
[----:B-----5:R-:W-:Y:S02]  /*2360*/  ISETP.NE.AND P0, PT, R89, RZ, PT ;  /* 0x000000ff5900720c */ /* 0x020fe40003f05270 */
[----:B------:R-:W-:-:S11]  /*2370*/  LEA.HI.X R7, R8, R5, R9, 0x3, P1 ;  /* 0x0000000508077211 */ /* 0x000fd600008f1c09 */
[----:B------:R-:W-:Y:S05]  /*2380*/  @!P0 BRA `(.L_x_34) ;  /* 0x0000002400608947 */ /* 0x000fea0003800000 */
[----:B------:R-:W0:Y:S01]  /*2390*/  LDC.64 R102, c[0x0][0x5b0] ;  /* 0x00016c00ff667b82 */ /* 0x000e220000000a00 */
[----:B------:R-:W-:Y:S01]  /*23a0*/  ULDC.64 UR4, c[0x0][0x5b8] ;  /* 0x00016e0000047ab9 */ /* 0x000fe20000000a00 */
[----:B------:R-:W-:Y:S01]  /*23b0*/  ISETP.GE.AND P1, PT, R20, 0x1, PT ;  /* 0x000000011400780c */ /* 0x000fe20003f26270 */
[C---:B------:R-:W-:Y:S01]  /*23c0*/  IMAD.WIDE.U32 R8, R18.reuse, UR4, R92 ;  /* 0x0000000412087c25 */ /* 0x040fe2000f8e005c */
[----:B------:R-:W-:Y:S02]  /*23d0*/  BSSY B1, `(.L_x_35) ;  /* 0x000000e000017945 */ /* 0x000fe40003800000 */
[----:B------:R-:W-:Y:S01]  /*23e0*/  ISETP.LT.OR P5, PT, R19, 0x1, !P1 ;  /* 0x000000011300780c */ /* 0x000fe20004fa1670 */
[----:B------:R-:W-:Y:S01]  /*23f0*/  IMAD R3, R11, UR4, RZ ;  /* 0x000000040b037c24 */ /* 0x000fe2000f8e02ff */
[----:B------:R-:W1:Y:S01]  /*2400*/  LDC.64 R104, c[0x0][0x5a8] ;  /* 0x00016a00ff687b82 */ /* 0x000e620000000a00 */
[----:B------:R-:W-:Y:S02]  /*2410*/  IADD3 R12, P0, R13, R8, RZ ;  /* 0x000000080d0c7210 */ /* 0x000fe40007f1e0ff */
[----:B------:R-:W-:-:S05]  /*2420*/  IMAD R3, R18, UR5, R3 ;  /* 0x0000000512037c24 */ /* 0x000fca000f8e0203 */
[----:B------:R-:W-:Y:S01]  /*2430*/  IADD3.X R13, R10, R9, R3, P0, !PT ;  /* 0x000000090a0d7210 */ /* 0x000fe200007fe403 */
[-C--:B0-----:R-:W-:Y:S02]  /*2440*/  IMAD R0, R15, R102.reuse, RZ ;  /* 0x000000660f007224 */ /* 0x081fe400078e02ff */
[----:B------:R-:W-:-:S04]  /*2450*/  IMAD.WIDE.U32 R8, R14, R102, R12 ;  /* 0x000000660e087225 */ /* 0x000fc800078e000c */
[----:B------:R-:W-:Y:S01]  /*2460*/  IMAD R21, R14, R103, R0 ;  /* 0x000000670e157224 */ /* 0x000fe200078e0200 */
[----:B-1----:R-:W-:-:S04]  /*2470*/  IADD3 R8, P0, R8, R104, RZ ;  /* 0x0000006808087210 */ /* 0x002fc80007f1e0ff */
[----:B------:R-:W-:Y:S01]  /*2480*/  IADD3.X R9, R105, R9, R21, P0, !PT ;  /* 0x0000000969097210 */ /* 0x000fe200007fe415 */
[----:B------:R-:W-:Y:S08]  /*2490*/  @P5 BRA `(.L_x_36) ;  /* 0x0000000000045947 */ /* 0x000ff00003800000 */
[----:B------:R0:W5:Y:S02]  /*24a0*/  LDG.E.U8 R99, desc[UR36][R8.64] ;  /* 0x0000002408637981 */ /* 0x000164000c1e1100 */
.L_x_36:
[----:B------:R-:W-:Y:S05]  /*24b0*/  BSYNC B1 ;  /* 0x0000000000017941 */ /* 0x000fea0003800000 */
.L_x_35:
[----:B-----5:R-:W-:Y:S01]  /*24c0*/  LOP3.LUT R0, R99, 0xffff, RZ, 0xc0, !PT ;  /* 0x0000ffff63007812 */ /* 0x020fe200078ec0ff */
[----:B------:R-:W-:Y:S01]  /*24d0*/  IMAD.SHL.U32 R10, R102, 0x8, RZ ;  /* 0x00000008660a7824 */ /* 0x000fe200078e00ff */
[----:B------:R-:W-:Y:S01]  /*24e0*/  ISETP.LT.OR P2, PT, R19, 0x2, !P1 ;  /* 0x000000021300780c */ /* 0x000fe20004f41670 */
[----:B------:R-:W-:Y:S01]  /*24f0*/  BSSY B1, `(.L_x_37) ;  /* 0x000000e000017945 */ /* 0x000fe20003800000 */
[----:B------:R-:W-:Y:S02]  /*2500*/  PRMT R0, R0, 0x8880, RZ ;  /* 0x0000888000007816 */ /* 0x000fe400000000ff */
[----:B------:R-:W-:Y:S02]  /*2510*/  SHF.L.U64.HI R11, R102, 0x3, R103 ;  /* 0x00000003660b7819 */ /* 0x000fe40000010267 */
[----:B------:R-:W-:Y:S01]  /*2520*/  ISETP.GE.AND P0, PT, R20, 0x9, PT ;  /* 0x000000091400780c */ /* 0x000fe20003f06270 */
[----:B------:R-:W-:Y:S02]  /*2530*/  IMAD R3, R0, R89, RZ ;  /* 0x0000005900037224 */ /* 0x000fe400078e02ff */
[----:B------:R-:W-:-:S04]  /*2540*/  IMAD.WIDE.U32 R10, R14, R102, R10 ;  /* 0x000000660e0a7225 */ /* 0x000fc800078e000a */
[----:B------:R-:W-:Y:S01]  /*2550*/  @!P5 IMAD R15, R24, R88, R3 ;  /* 0x00000058180fd224 */ /* 0x000fe200078e0203 */
[----:B------:R-:W-:Y:S01]  /*2560*/  IADD3 R10, P3, P4, R12, R104, R10 ;  /* 0x000000680c0a7210 */ /* 0x000fe20007c7e00a */
[----:B------:R-:W-:-:S03]  /*2570*/  IMAD.IADD R14, R21, 0x1, R11 ;  /* 0x00000001150e7824 */ /* 0x000fc600078e020b */
[----:B------:R1:W-:Y:S01]  /*2580*/  @!P5 STG.E.U8 desc[UR36][R4.64], R15 ;  /* 0x0000000f0400d986 */ /* 0x0003e2000c101124 */
[----:B------:R-:W-:Y:S08]  /*2590*/  @P2 BRA `(.L_x_38) ;  /* 0x00000000000c2947 */ /* 0x000ff00003800000 */
[----:B------:R-:W2:Y:S02]  /*25a0*/  LDG.E.U8 R99, desc[UR36][R8.64+0x1] ;  /* 0x0000012408637981 */ /* 0x000ea4000c1e1100 */
[----:B--2---:R-:W-:-:S05]  /*25b0*/  PRMT R0, R99, 0x8880, RZ ;  /* 0x0000888063007816 */ /* 0x004fca00000000ff */
[----:B------:R-:W-:-:S07]  /*25c0*/  IMAD R3, R0, R89, RZ ;  /* 0x0000005900037224 */ /* 0x000fce00078e02ff */
.L_x_38:
[----:B------:R-:W-:Y:S05]  /*25d0*/  BSYNC B1 ;  /* 0x0000000000017941 */ /* 0x000fea0003800000 */
.L_x_37:
[----:B------:R-:W-:Y:S01]  /*25e0*/  ISETP.LT.OR P5, PT, R19, 0x1, !P0 ;  /* 0x000000011300780c */ /* 0x000fe200047a1670 */
[----:B------:R-:W-:Y:S01]  /*25f0*/  @!P2 IMAD R25, R25, R88, R3 ;  /* 0x000000581919a224 */ /* 0x000fe200078e0203 */
[----:B------:R-:W-:Y:S01]  /*2600*/  BSSY B1, `(.L_x_39) ;  /* 0x000000a000017945 */ /* 0x000fe20003800000 */
[----:B------:R-:W-:Y:S02]  /*2610*/  IADD3.X R11, R13, R105, R14, P3, P4 ;  /* 0x000000690d0b7210 */ /* 0x000fe40001fe840e */
[C---:B------:R-:W-:Y:S01]  /*2620*/  ISETP.LT.OR P3, PT, R19.reuse, 0x2, !P0 ;  /* 0x000000021300780c */ /* 0x040fe20004761670 */
[----:B------:R2:W-:Y:S01]  /*2630*/  @!P2 STG.E.U8 desc[UR36][R4.64+0x1], R25 ;  /* 0x000001190400a986 */ /* 0x0005e2000c101124 */
[C---:B------:R-:W-:Y:S02]  /*2640*/  ISETP.LT.OR P4, PT, R19.reuse, 0x9, !P1 ;  /* 0x000000091300780c */ /* 0x040fe40004f81670 */
[----:B------:R-:W-:-:S04]  /*2650*/  ISETP.LT.OR P2, PT, R19, 0xa, !P1 ;  /* 0x0000000a1300780c */ /* 0x000fc80004f41670 */
[----:B------:R-:W-:Y:S09]  /*2660*/  @P5 BRA `(.L_x_40) ;  /* 0x00000000000c5947 */ /* 0x000ff20003800000 */
[----:B------:R-:W3:Y:S02]  /*2670*/  LDG.E.U8 R99, desc[UR36][R10.64] ;  /* 0x000000240a637981 */ /* 0x000ee4000c1e1100 */
[----:B---3--:R-:W-:-:S05]  /*2680*/  PRMT R0, R99, 0x8880, RZ ;  /* 0x0000888063007816 */ /* 0x008fca00000000ff */
[----:B------:R-:W-:-:S07]  /*2690*/  IMAD R3, R0, R89, RZ ;  /* 0x0000005900037224 */ /* 0x000fce00078e02ff */
.L_x_40:
[----:B------:R-:W-:Y:S05]  /*26a0*/  BSYNC B1 ;  /* 0x0000000000017941 */ /* 0x000fea0003800000 */
.L_x_39:
[----:B------:R-:W-:Y:S01]  /*26b0*/  @!P5 IMAD R13, R26, R88, R3 ;  /* 0x000000581a0dd224 */ /* 0x000fe200078e0203 */
[----:B------:R-:W-:Y:S04]  /*26c0*/  BSSY B1, `(.L_x_41) ;  /* 0x0000006000017945 */ /* 0x000fe80003800000 */
[----:B------:R3:W-:Y:S01]  /*26d0*/  @!P5 STG.E.U8 desc[UR36][R6.64], R13 ;  /* 0x0000000d0600d986 */ /* 0x0007e2000c101124 */
[----:B------:R-:W-:Y:S05]  /*26e0*/  @P3 BRA `(.L_x_42) ;  /* 0x00000000000c3947 */ /* 0x000fea0003800000 */
[----:B------:R-:W4:Y:S02]  /*26f0*/  LDG.E.U8 R99, desc[UR36][R10.64+0x1] ;  /* 0x000001240a637981 */ /* 0x000f24000c1e1100 */
[----:B----4-:R-:W-:-:S05]  /*2700*/  PRMT R0, R99, 0x8880, RZ ;  /* 0x0000888063007816 */ /* 0x010fca00000000ff */
[----:B------:R-:W-:-:S07]  /*2710*/  IMAD R3, R0, R89, RZ ;  /* 0x0000005900037224 */ /* 0x000fce00078e02ff */
.L_x_42:
[----:B------:R-:W-:Y:S05]  /*2720*/  BSYNC B1 ;  /* 0x0000000000017941 */ /* 0x000fea0003800000 */
.L_x_41:
[----:B------:R-:W-:Y:S01]  /*2730*/  @!P3 IMAD R27, R27, R88, R3 ;  /* 0x000000581b1bb224 */ /* 0x000fe200078e0203 */
[----:B------:R-:W-:Y:S04]  /*2740*/  BSSY B1, `(.L_x_43) ;  /* 0x0000006000017945 */ /* 0x000fe80003800000 */
[----:B------:R4:W-:Y:S01]  /*2750*/  @!P3 STG.E.U8 desc[UR36][R6.64+0x1], R27 ;  /* 0x0000011b0600b986 */ /* 0x0009e2000c101124 */
[----:B------:R-:W-:Y:S05]  /*2760*/  @P4 BRA `(.L_x_44) ;  /* 0x00000000000c4947 */ /* 0x000fea0003800000 */
[----:B------:R-:W5:Y:S02]  /*2770*/  LDG.E.U8 R99, desc[UR36][R8.64+0x8] ;  /* 0x0000082408637981 */ /* 0x000f64000c1e1100 */
[----:B-----5:R-:W-:-:S05]  /*2780*/  PRMT R0, R99, 0x8880, RZ ;  /* 0x0000888063007816 */ /* 0x020fca00000000ff */
[----:B------:R-:W-:-:S07]  /*2790*/  IMAD R3, R0, R89, RZ ;  /* 0x0000005900037224 */ /* 0x000fce00078e02ff */
.L_x_44:
[----:B------:R-:W-:Y:S05]  /*27a0*/  BSYNC B1 ;  /* 0x0000000000017941 */ /* 0x000fea0003800000 */
.L_x_43:
[----:B---3--:R-:W-:Y:S01]  /*27b0*/  @!P4 IMAD R13, R28, R88, R3 ;  /* 0x000000581c0dc224 */ /* 0x008fe200078e0203 */
[----:B------:R-:W-:Y:S04]  /*27c0*/  BSSY B1, `(.L_x_45) ;  /* 0x0000006000017945 */ /* 0x000fe80003800000 */
[----:B------:R3:W-:Y:S01]  /*27d0*/  @!P4 STG.E.U8 desc[UR36][R4.64+0x8], R13 ;  /* 0x0000080d0400c986 */ /* 0x0007e2000c101124 */
[----:B------:R-:W-:Y:S05]  /*27e0*/  @P2 BRA `(.L_x_46) ;  /* 0x00000000000c2947 */ /* 0x000fea0003800000 */
[----:B------:R-:W5:Y:S02]  /*27f0*/  LDG.E.U8 R99, desc[UR36][R8.64+0x9] ;  /* 0x0000092408637981 */ /* 0x000f64000c1e1100 */
[----:B-----5:R-:W-:-:S05]  /*2800*/  PRMT R0, R99, 0x8880, RZ ;  /* 0x0000888063007816 */ /* 0x020fca00000000ff */
[----:B------:R-:W-:-:S07]  /*2810*/  IMAD R3, R0, R89, RZ ;  /* 0x0000005900037224 */ /* 0x000fce00078e02ff */
.L_x_46:
[----:B------:R-:W-:Y:S05]  /*2820*/  BSYNC B1 ;  /* 0x0000000000017941 */ /* 0x000fea0003800000 */
.L_x_45:
[----:B------:R-:W-:Y:S01]  /*2830*/  ISETP.LT.OR P4, PT, R19, 0x9, !P0 ;  /* 0x000000091300780c */ /* 0x000fe20004781670 */
[----:B------:R-:W-:Y:S01]  /*2840*/  @!P2 IMAD R29, R29, R88, R3 ;  /* 0x000000581d1da224 */ /* 0x000fe200078e0203 */
[----:B------:R-:W-:Y:S01]  /*2850*/  BSSY B1, `(.L_x_47) ;  /* 0x0000009000017945 */ /* 0x000fe20003800000 */
[C---:B------:R-:W-:Y:S02]  /*2860*/  ISETP.LT.OR P3, PT, R19.reuse, 0xa, !P0 ;  /* 0x0000000a1300780c */ /* 0x040fe40004761670 */
[C---:B------:R-:W-:Y:S01]  /*2870*/  ISETP.LT.OR P5, PT, R19.reuse, 0x11, !P1 ;  /* 0x000000111300780c */ /* 0x040fe20004fa1670 */
[----:B------:R0:W-:Y:S01]  /*2880*/  @!P2 STG.E.U8 desc[UR36][R4.64+0x9], R29 ;  /* 0x0000091d0400a986 */ /* 0x0001e2000c101124 */
[----:B------:R-:W-:-:S06]  /*2890*/  ISETP.LT.OR P2, PT, R19, 0x12, !P1 ;  /* 0x000000121300780c */ /* 0x000fcc0004f41670 */
[----:B------:R-:W-:Y:S07]  /*28a0*/  @P4 BRA `(.L_x_48) ;  /* 0x00000000000c4947 */ /* 0x000fee0003800000 */
[----:B------:R-:W5:Y:S02]  /*28b0*/  LDG.E.U8 R99, desc[UR36][R10.64+0x8] ;  /* 0x000008240a637981 */ /* 0x000f64000c1e1100 */
[----:B-----5:R-:W-:-:S05]  /*28c0*/  PRMT R0, R99, 0x8880, RZ ;  /* 0x0000888063007816 */ /* 0x020fca00000000ff */
[----:B------:R-:W-:-:S07]  /*28d0*/  IMAD R3, R0, R89, RZ ;  /* 0x0000005900037224 */ /* 0x000fce00078e02ff */
.L_x_48:
[----:B------:R-:W-:Y:S05]  /*28e0*/  BSYNC B1 ;  /* 0x0000000000017941 */ /* 0x000fea0003800000 */
.L_x_47:
[----:B---3--:R-:W-:Y:S01]  /*28f0*/  @!P4 IMAD R13, R30, R88, R3 ;  /* 0x000000581e0dc224 */ /* 0x008fe200078e0203 */
[----:B------:R-:W-:Y:S04]  /*2900*/  BSSY B1, `(.L_x_49) ;  /* 0x0000006000017945 */ /* 0x000fe80003800000 */
[----:B------:R3:W-:Y:S01]  /*2910*/  @!P4 STG.E.U8 desc[UR36][R6.64+0x8], R13 ;  /* 0x0000080d0600c986 */ /* 0x0007e2000c101124 */
[----:B------:R-:W-:Y:S05]  /*2920*/  @P3 BRA `(.L_x_50) ;  /* 0x00000000000c3947 */ /* 0x000fea0003800000 */
[----:B------:R-:W5:Y:S02]  /*2930*/  LDG.E.U8 R99, desc[UR36][R10.64+0x9] ;  /* 0x000009240a637981 */ /* 0x000f64000c1e1100 */
[----:B-----5:R-:W-:-:S05]  /*2940*/  PRMT R0, R99, 0x8880, RZ ;  /* 0x0000888063007816 */ /* 0x020fca00000000ff */
[----:B------:R-:W-:-:S07]  /*2950*/  IMAD R3, R0, R89, RZ ;  /* 0x0000005900037224 */ /* 0x000fce00078e02ff */
.L_x_50:
[----:B------:R-:W-:Y:S05]  /*2960*/  BSYNC B1 ;  /* 0x0000000000017941 */ /* 0x000fea0003800000 */
.L_x_49:
[----:B------:R-:W-:Y:S01]  /*2970*/  @!P3 IMAD R31, R31, R88, R3 ;  /* 0x000000581f1fb224 */ /* 0x000fe200078e0203 */
[----:B------:R-:W-:Y:S04]  /*2980*/  BSSY B1, `(.L_x_51) ;  /* 0x0000006000017945 */ /* 0x000fe80003800000 */
[----:B------:R0:W-:Y:S01]  /*2990*/  @!P3 STG.E.U8 desc[UR36][R6.64+0x9], R31 ;  /* 0x0000091f0600b986 */ /* 0x0001e2000c101124 */
[----:B------:R-:W-:Y:S05]  /*29a0*/  @P5 BRA `(.L_x_52) ;  /* 0x00000000000c5947 */ /* 0x000fea0003800000 */
[----:B------:R-:W5:Y:S02]  /*29b0*/  LDG.E.U8 R99, desc[UR36][R8.64+0x10] ;  /* 0x0000102408637981 */ /* 0x000f64000c1e1100 */
[----:B-----5:R-:W-:-:S05]  /*29c0*/  PRMT R0, R99, 0x8880, RZ ;  /* 0x0000888063007816 */ /* 0x020fca00000000ff */
[----:B------:R-:W-:-:S07]  /*29d0*/  IMAD R3, R0, R89, RZ ;  /* 0x0000005900037224 */ /* 0x000fce00078e02ff */
.L_x_52:
[----:B------:R-:W-:Y:S05]  /*29e0*/  BSYNC B1 ;  /* 0x0000000000017941 */ /* 0x000fea0003800000 */
.L_x_51:
[----:B---3--:R-:W-:Y:S01]  /*29f0*/  @!P5 IMAD R13, R32, R88, R3 ;  /* 0x00000058200dd224 */ /* 0x008fe200078e0203 */
[----:B------:R-:W-:Y:S04]  /*2a00*/  BSSY B1, `(.L_x_53) ;  /* 0x0000006000017945 */ /* 0x000fe80003800000 */
[----:B------:R3:W-:Y:S01]  /*2a10*/  @!P5 STG.E.U8 desc[UR36][R4.64+0x10], R13 ;  /* 0x0000100d0400d986 */ /* 0x0007e2000c101124 */
[----:B------:R-:W-:Y:S05]  /*2a20*/  @P2 BRA `(.L_x_54) ;  /* 0x00000000000c2947 */ /* 0x000fea0003800000 */
[----:B------:R-:W5:Y:S02]  /*2a30*/  LDG.E.U8 R99, desc[UR36][R8.64+0x11] ;  /* 0x0000112408637981 */ /* 0x000f64000c1e1100 */
[----:B-----5:R-:W-:-:S05]  /*2a40*/  PRMT R0, R99, 0x8880, RZ ;  /* 0x0000888063007816 */ /* 0x020fca00000000ff */
[----:B------:R-:W-:-:S07]  /*2a50*/  IMAD R3, R0, R89, RZ ;  /* 0x0000005900037224 */ /* 0x000fce00078e02ff */
.L_x_54:
[----:B------:R-:W-:Y:S05]  /*2a60*/  BSYNC B1 ;  /* 0x0000000000017941 */ /* 0x000fea0003800000 */
.L_x_53:
        /* <DEDUP_REMOVED lines=11> */
.L_x_56:
[----:B------:R-:W-:Y:S05]  /*2b20*/  BSYNC B1 ;  /* 0x0000000000017941 */ /* 0x000fea0003800000 */
.L_x_55:
[----:B---3--:R-:W-:Y:S01]  /*2b30*/  @!P4 IMAD R13, R34, R88, R3 ;  /* 0x00000058220dc224 */ /* 0x008fe200078e0203 */
[----:B------:R-:W-:Y:S04]  /*2b40*/  BSSY B1, `(.L_x_57) ;  /* 0x0000006000017945 */ /* 0x000fe80003800000 */
[----:B------:R3:W-:Y:S01]  /*2b50*/  @!P4 STG.E.U8 desc[UR36][R6.64+0x10], R13 ;  /* 0x0000100d0600c986 */ /* 0x0007e2000c101124 */
[----:B------:R-:W-:Y:S05]  /*2b60*/  @P3 BRA `(.L_x_58) ;  /* 0x00000000000c3947 */ /* 0x000fea0003800000 */
[----:B------:R-:W5:Y:S02]  /*2b70*/  LDG.E.U8 R99, desc[UR36][R10.64+0x11] ;  /* 0x000011240a637981 */ /* 0x000f64000c1e1100 */
[----:B-----5:R-:W-:-:S05]  /*2b80*/  PRMT R0, R99, 0x8880, RZ ;  /* 0x0000888063007816 */ /* 0x020fca00000000ff */
[----:B------:R-:W-:-:S07]  /*2b90*/  IMAD R3, R0, R89, RZ ;  /* 0x0000005900037224 */ /* 0x000fce00078e02ff */
.L_x_58:
[----:B------:R-:W-:Y:S05]  /*2ba0*/  BSYNC B1 ;  /* 0x0000000000017941 */ /* 0x000fea0003800000 */
.L_x_57:
[----:B------:R-:W-:Y:S01]  /*2bb0*/  @!P3 IMAD R35, R35, R88, R3 ;  /* 0x000000582323b224 */ /* 0x000fe200078e0203 */
[----:B------:R-:W-:Y:S04]  /*2bc0*/  BSSY B1, `(.L_x_59) ;  /* 0x0000006000017945 */ /* 0x000fe80003800000 */
[----:B------:R0:W-:Y:S01]  /*2bd0*/  @!P3 STG.E.U8 desc[UR36][R6.64+0x11], R35 ;  /* 0x000011230600b986 */ /* 0x0001e2000c101124 */
[----:B------:R-:W-:Y:S05]  /*2be0*/  @P5 BRA `(.L_x_60) ;  /* 0x00000000000c5947 */ /* 0x000fea0003800000 */
[----:B------:R-:W5:Y:S02]  /*2bf0*/  LDG.E.U8 R99, desc[UR36][R8.64+0x18] ;  /* 0x0000182408637981 */ /* 0x000f64000c1e1100 */
[----:B-----5:R-:W-:-:S05]  /*2c00*/  PRMT R0, R99, 0x8880, RZ ;  /* 0x0000888063007816 */ /* 0x020fca00000000ff */
[----:B------:R-:W-:-:S07]  /*2c10*/  IMAD R3, R0, R89, RZ ;  /* 0x0000005900037224 */ /* 0x000fce00078e02ff */
.L_x_60:
[----:B------:R-:W-:Y:S05]  /*2c20*/  BSYNC B1 ;  /* 0x0000000000017941 */ /* 0x000fea0003800000 */
.L_x_59:
[----:B---3--:R-:W-:Y:S01]  /*2c30*/  @!P5 IMAD R13, R36, R88, R3 ;  /* 0x00000058240dd224 */ /* 0x008fe200078e0203 */
[----:B------:R-:W-:Y:S04]  /*2c40*/  BSSY B1, `(.L_x_61) ;  /* 0x0000006000017945 */ /* 0x000fe80003800000 */
[----:B------:R3:W-:Y:S01]  /*2c50*/  @!P5 STG.E.U8 desc[UR36][R4.64+0x18], R13 ;  /* 0x0000180d0400d986 */ /* 0x0007e2000c101124 */
[----:B------:R-:W-:Y:S05]  /*2c60*/  @P2 BRA `(.L_x_62) ;  /* 0x00000000000c2947 */ /* 0x000fea0003800000 */
[----:B------:R-:W5:Y:S02]  /*2c70*/  LDG.E.U8 R99, desc[UR36][R8.64+0x19] ;  /* 0x0000192408637981 */ /* 0x000f64000c1e1100 */
[----:B-----5:R-:W-:-:S05]  /*2c80*/  PRMT R0, R99, 0x8880, RZ ;  /* 0x0000888063007816 */ /* 0x020fca00000000ff */
[----:B------:R-:W-:-:S07]  /*2c90*/  IMAD R3, R0, R89, RZ ;  /* 0x0000005900037224 */ /* 0x000fce00078e02ff */
.L_x_62:
[----:B------:R-:W-:Y:S05]  /*2ca0*/  BSYNC B1 ;  /* 0x0000000000017941 */ /* 0x000fea0003800000 */
.L_x_61:
        /* <DEDUP_REMOVED lines=11> */
.L_x_64:
[----:B------:R-:W-:Y:S05]  /*2d60*/  BSYNC B1 ;  /* 0x0000000000017941 */ /* 0x000fea0003800000 */
.L_x_63:
[----:B---3--:R-:W-:Y:S01]  /*2d70*/  @!P4 IMAD R13, R38, R88, R3 ;  /* 0x00000058260dc224 */ /* 0x008fe200078e0203 */
[----:B------:R-:W-:Y:S04]  /*2d80*/  BSSY B1, `(.L_x_65) ;  /* 0x0000006000017945 */ /* 0x000fe80003800000 */
[----:B------:R3:W-:Y:S01]  /*2d90*/  @!P4 STG.E.U8 desc[UR36][R6.64+0x18], R13 ;  /* 0x0000180d0600c986 */ /* 0x0007e2000c101124 */
[----:B------:R-:W-:Y:S05]  /*2da0*/  @P3 BRA `(.L_x_66) ;  /* 0x00000000000c3947 */ /* 0x000fea0003800000 */
[----:B------:R-:W5:Y:S02]  /*2db0*/  LDG.E.U8 R99, desc[UR36][R10.64+0x19] ;  /* 0x000019240a637981 */ /* 0x000f64000c1e1100 */
[----:B-----5:R-:W-:-:S05]  /*2dc0*/  PRMT R0, R99, 0x8880, RZ ;  /* 0x0000888063007816 */ /* 0x020fca00000000ff */
[----:B------:R-:W-:-:S07]  /*2dd0*/  IMAD R3, R0, R89, RZ ;  /* 0x0000005900037224 */ /* 0x000fce00078e02ff */
.L_x_66:
[----:B------:R-:W-:Y:S05]  /*2de0*/  BSYNC B1 ;  /* 0x0000000000017941 */ /* 0x000fea0003800000 */
.L_x_65:
[----:B------:R-:W-:Y:S01]  /*2df0*/  @!P3 IMAD R39, R39, R88, R3 ;  /* 0x000000582727b224 */ /* 0x000fe200078e0203 */
[----:B------:R-:W-:Y:S04]  /*2e00*/  BSSY B1, `(.L_x_67) ;  /* 0x0000006000017945 */ /* 0x000fe80003800000 */
[----:B------:R0:W-:Y:S01]  /*2e10*/  @!P3 STG.E.U8 desc[UR36][R6.64+0x19], R39 ;  /* 0x000019270600b986 */ /* 0x0001e2000c101124 */
[----:B------:R-:W-:Y:S05]  /*2e20*/  @P5 BRA `(.L_x_68) ;  /* 0x00000000000c5947 */ /* 0x000fea0003800000 */
[----:B------:R-:W5:Y:S02]  /*2e30*/  LDG.E.U8 R99, desc[UR36][R8.64+0x20] ;  /* 0x0000202408637981 */ /* 0x000f64000c1e1100 */
[----:B-----5:R-:W-:-:S05]  /*2e40*/  PRMT R0, R99, 0x8880, RZ ;  /* 0x0000888063007816 */ /* 0x020fca00000000ff */
[----:B------:R-:W-:-:S07]  /*2e50*/  IMAD R3, R0, R89, RZ ;  /* 0x0000005900037224 */ /* 0x000fce00078e02ff */
.L_x_68:
[----:B------:R-:W-:Y:S05]  /*2e60*/  BSYNC B1 ;  /* 0x0000000000017941 */ /* 0x000fea0003800000 */
.L_x_67:
[----:B---3--:R-:W-:Y:S01]  /*2e70*/  @!P5 IMAD R13, R40, R88, R3 ;  /* 0x00000058280dd224 */ /* 0x008fe200078e0203 */
[----:B------:R-:W-:Y:S04]  /*2e80*/  BSSY B1, `(.L_x_69) ;  /* 0x0000006000017945 */ /* 0x000fe80003800000 */
[----:B------:R3:W-:Y:S01]  /*2e90*/  @!P5 STG.E.U8 desc[UR36][R4.64+0x20], R13 ;  /* 0x0000200d0400d986 */ /* 0x0007e2000c101124 */
[----:B------:R-:W-:Y:S05]  /*2ea0*/  @P2 BRA `(.L_x_70) ;  /* 0x00000000000c2947 */ /* 0x000fea0003800000 */
[----:B------:R-:W5:Y:S02]  /*2eb0*/  LDG.E.U8 R99, desc[UR36][R8.64+0x21] ;  /* 0x0000212408637981 */ /* 0x000f64000c1e1100 */
[----:B-----5:R-:W-:-:S05]  /*2ec0*/  PRMT R0, R99, 0x8880, RZ ;  /* 0x0000888063007816 */ /* 0x020fca00000000ff */
[----:B------:R-:W-:-:S07]  /*2ed0*/  IMAD R3, R0, R89, RZ ;  /* 0x0000005900037224 */ /* 0x000fce00078e02ff */
.L_x_70:
[----:B------:R-:W-:Y:S05]  /*2ee0*/  BSYNC B1 ;  /* 0x0000000000017941 */ /* 0x000fea0003800000 */
.L_x_69:
        /* <DEDUP_REMOVED lines=11> */
.L_x_72:
[----:B------:R-:W-:Y:S05]  /*2fa0*/  BSYNC B1 ;  /* 0x0000000000017941 */ /* 0x000fea0003800000 */
.L_x_71:
[----:B---3--:R-:W-:Y:S01]  /*2fb0*/  @!P4 IMAD R13, R42, R88, R3 ;  /* 0x000000582a0dc224 */ /* 0x008fe200078e0203 */
[----:B------:R-:W-:Y:S04]  /*2fc0*/  BSSY B1, `(.L_x_73) ;  /* 0x0000006000017945 */ /* 0x000fe80003800000 */
[----:B------:R3:W-:Y:S01]  /*2fd0*/  @!P4 STG.E.U8 desc[UR36][R6.64+0x20], R13 ;  /* 0x0000200d0600c986 */ /* 0x0007e2000c101124 */
[----:B------:R-:W-:Y:S05]  /*2fe0*/  @P3 BRA `(.L_x_74) ;  /* 0x00000000000c3947 */ /* 0x000fea0003800000 */
[----:B------:R-:W5:Y:S02]  /*2ff0*/  LDG.E.U8 R99, desc[UR36][R10.64+0x21] ;  /* 0x000021240a637981 */ /* 0x000f64000c1e1100 */
[----:B-----5:R-:W-:-:S05]  /*3000*/  PRMT R0, R99, 0x8880, RZ ;  /* 0x0000888063007816 */ /* 0x020fca00000000ff */
[----:B------:R-:W-:-:S07]  /*3010*/  IMAD R3, R0, R89, RZ ;  /* 0x0000005900037224 */ /* 0x000fce00078e02ff */
.L_x_74:
[----:B------:R-:W-:Y:S05]  /*3020*/  BSYNC B1 ;  /* 0x0000000000017941 */ /* 0x000fea0003800000 */
.L_x_73:
[----:B------:R-:W-:Y:S01]  /*3030*/  @!P3 IMAD R43, R43, R88, R3 ;  /* 0x000000582b2bb224 */ /* 0x000fe200078e0203 */
[----:B------:R-:W-:Y:S04]  /*3040*/  BSSY B1, `(.L_x_75) ;  /* 0x0000006000017945 */ /* 0x000fe80003800000 */
[----:B------:R0:W-:Y:S01]  /*3050*/  @!P3 STG.E.U8 desc[UR36][R6.64+0x21], R43 ;  /* 0x0000212b0600b986 */ /* 0x0001e2000c101124 */
[----:B------:R-:W-:Y:S05]  /*3060*/  @P5 BRA `(.L_x_76) ;  /* 0x00000000000c5947 */ /* 0x000fea0003800000 */
[----:B------:R-:W5:Y:S02]  /*3070*/  LDG.E.U8 R99, desc[UR36][R8.64+0x28] ;  /* 0x0000282408637981 */ /* 0x000f64000c1e1100 */
[----:B-----5:R-:W-:-:S05]  /*3080*/  PRMT R0, R99, 0x8880, RZ ;  /* 0x0000888063007816 */ /* 0x020fca00000000ff */
[----:B------:R-:W-:-:S07]  /*3090*/  IMAD R3, R0, R89, RZ ;  /* 0x0000005900037224 */ /* 0x000fce00078e02ff */
.L_x_76:
[----:B------:R-:W-:Y:S05]  /*30a0*/  BSYNC B1 ;  /* 0x0000000000017941 */ /* 0x000fea0003800000 */
.L_x_75:
[----:B---3--:R-:W-:Y:S01]  /*30b0*/  @!P5 IMAD R13, R44, R88, R3 ;  /* 0x000000582c0dd224 */ /* 0x008fe200078e0203 */
[----:B------:R-:W-:Y:S04]  /*30c0*/  BSSY B1, `(.L_x_77) ;  /* 0x0000006000017945 */ /* 0x000fe80003800000 */
[----:B------:R3:W-:Y:S01]  /*30d0*/  @!P5 STG.E.U8 desc[UR36][R4.64+0x28], R13 ;  /* 0x0000280d0400d986 */ /* 0x0007e2000c101124 */
[----:B------:R-:W-:Y:S05]  /*30e0*/  @P2 BRA `(.L_x_78) ;  /* 0x00000000000c2947 */ /* 0x000fea0003800000 */
[----:B------:R-:W5:Y:S02]  /*30f0*/  LDG.E.U8 R99, desc[UR36][R8.64+0x29] ;  /* 0x0000292408637981 */ /* 0x000f64000c1e1100 */
[----:B-----5:R-:W-:-:S05]  /*3100*/  PRMT R0, R99, 0x8880, RZ ;  /* 0x0000888063007816 */ /* 0x020fca00000000ff */
[----:B------:R-:W-:-:S07]  /*3110*/  IMAD R3, R0, R89, RZ ;  /* 0x0000005900037224 */ /* 0x000fce00078e02ff */
.L_x_78:
[----:B------:R-:W-:Y:S05]  /*3120*/  BSYNC B1 ;  /* 0x0000000000017941 */ /* 0x000fea0003800000 */
.L_x_77:
        /* <DEDUP_REMOVED lines=11> */
.L_x_80:
[----:B------:R-:W-:Y:S05]  /*31e0*/  BSYNC B1 ;  /* 0x0000000000017941 */ /* 0x000fea0003800000 */
.L_x_79:
[----:B---3--:R-:W-:Y:S01]  /*31f0*/  @!P4 IMAD R13, R46, R88, R3 ;  /* 0x000000582e0dc224 */ /* 0x008fe200078e0203 */
[----:B------:R-:W-:Y:S04]  /*3200*/  BSSY B1, `(.L_x_81) ;  /* 0x0000006000017945 */ /* 0x000fe80003800000 */
[----:B------:R3:W-:Y:S01]  /*3210*/  @!P4 STG.E.U8 desc[UR36][R6.64+0x28], R13 ;  /* 0x0000280d0600c986 */ /* 0x0007e2000c101124 */
[----:B------:R-:W-:Y:S05]  /*3220*/  @P3 BRA `(.L_x_82) ;  /* 0x00000000000c3947 */ /* 0x000fea0003800000 */
[----:B------:R-:W5:Y:S02]  /*3230*/  LDG.E.U8 R99, desc[UR36][R10.64+0x29] ;  /* 0x000029240a637981 */ /* 0x000f64000c1e1100 */
[----:B-----5:R-:W-:-:S05]  /*3240*/  PRMT R0, R99, 0x8880, RZ ;  /* 0x0000888063007816 */ /* 0x020fca00000000ff */
[----:B------:R-:W-:-:S07]  /*3250*/  IMAD R3, R0, R89, RZ ;  /* 0x0000005900037224 */ /* 0x000fce00078e02ff */
.L_x_82:
[----:B------:R-:W-:Y:S05]  /*3260*/  BSYNC B1 ;  /* 0x0000000000017941 */ /* 0x000fea0003800000 */
.L_x_81:
[----:B------:R-:W-:Y:S01]  /*3270*/  @!P3 IMAD R47, R47, R88, R3 ;  /* 0x000000582f2fb224 */ /* 0x000fe200078e0203 */
[----:B------:R-:W-:Y:S04]  /*3280*/  BSSY B1, `(.L_x_83) ;  /* 0x0000006000017945 */ /* 0x000fe80003800000 */
[----:B------:R0:W-:Y:S01]  /*3290*/  @!P3 STG.E.U8 desc[UR36][R6.64+0x29], R47 ;  /* 0x0000292f0600b986 */ /* 0x0001e2000c101124 */
[----:B------:R-:W-:Y:S05]  /*32a0*/  @P5 BRA `(.L_x_84) ;  /* 0x00000000000c5947 */ /* 0x000fea0003800000 */
[----:B------:R-:W5:Y:S02]  /*32b0*/  LDG.E.U8 R99, desc[UR36][R8.64+0x30] ;  /* 0x0000302408637981 */ /* 0x000f64000c1e1100 */
[----:B-----5:R-:W-:-:S05]  /*32c0*/  PRMT R0, R99, 0x8880, RZ ;  /* 0x0000888063007816 */ /* 0x020fca00000000ff */
[----:B------:R-:W-:-:S07]  /*32d0*/  IMAD R3, R0, R89, RZ ;  /* 0x0000005900037224 */ /* 0x000fce00078e02ff */
.L_x_84:
[----:B------:R-:W-:Y:S05]  /*32e0*/  BSYNC B1 ;  /* 0x0000000000017941 */ /* 0x000fea0003800000 */
.L_x_83:
[----:B---3--:R-:W-:Y:S01]  /*32f0*/  @!P5 IMAD R13, R48, R88, R3 ;  /* 0x00000058300dd224 */ /* 0x008fe200078e0203 */
[----:B------:R-:W-:Y:S04]  /*3300*/  BSSY B1, `(.L_x_85) ;  /* 0x0000006000017945 */ /* 0x000fe80003800000 */
[----:B------:R3:W-:Y:S01]  /*3310*/  @!P5 STG.E.U8 desc[UR36][R4.64+0x30], R13 ;  /* 0x0000300d0400d986 */ /* 0x0007e2000c101124 */
[----:B------:R-:W-:Y:S05]  /*3320*/  @P2 BRA `(.L_x_86) ;  /* 0x00000000000c2947 */ /* 0x000fea0003800000 */
[----:B------:R-:W5:Y:S02]  /*3330*/  LDG.E.U8 R99, desc[UR36][R8.64+0x31] ;  /* 0x0000312408637981 */ /* 0x000f64000c1e1100 */
[----:B-----5:R-:W-:-:S05]  /*3340*/  PRMT R0, R99, 0x8880, RZ ;  /* 0x0000888063007816 */ /* 0x020fca00000000ff */
[----:B------:R-:W-:-:S07]  /*3350*/  IMAD R3, R0, R89, RZ ;  /* 0x0000005900037224 */ /* 0x000fce00078e02ff */
.L_x_86:
[----:B------:R-:W-:Y:S05]  /*3360*/  BSYNC B1 ;  /* 0x0000000000017941 */ /* 0x000fea0003800000 */
.L_x_85:
        /* <DEDUP_REMOVED lines=11> */
.L_x_88:
[----:B------:R-:W-:Y:S05]  /*3420*/  BSYNC B1 ;  /* 0x0000000000017941 */ /* 0x000fea0003800000 */
.L_x_87:
[----:B---3--:R-:W-:Y:S01]  /*3430*/  @!P4 IMAD R13, R50, R88, R3 ;  /* 0x00000058320dc224 */ /* 0x008fe200078e0203 */
[----:B------:R-:W-:Y:S04]  /*3440*/  BSSY B1, `(.L_x_89) ;  /* 0x0000006000017945 */ /* 0x000fe80003800000 */
[----:B------:R3:W-:Y:S01]  /*3450*/  @!P4 STG.E.U8 desc[UR36][R6.64+0x30], R13 ;  /* 0x0000300d0600c986 */ /* 0x0007e2000c101124 */
[----:B------:R-:W-:Y:S05]  /*3460*/  @P3 BRA `(.L_x_90) ;  /* 0x00000000000c3947 */ /* 0x000fea0003800000 */
[----:B------:R-:W5:Y:S02]  /*3470*/  LDG.E.U8 R99, desc[UR36][R10.64+0x31] ;  /* 0x000031240a637981 */ /* 0x000f64000c1e1100 */
[----:B-----5:R-:W-:-:S05]  /*3480*/  PRMT R0, R99, 0x8880, RZ ;  /* 0x0000888063007816 */ /* 0x020fca00000000ff */
[----:B------:R-:W-:-:S07]  /*3490*/  IMAD R3, R0, R89, RZ ;  /* 0x0000005900037224 */ /* 0x000fce00078e02ff */
.L_x_90:
[----:B------:R-:W-:Y:S05]  /*34a0*/  BSYNC B1 ;  /* 0x0000000000017941 */ /* 0x000fea0003800000 */
.L_x_89:
[----:B------:R-:W-:Y:S01]  /*34b0*/  @!P3 IMAD R51, R51, R88, R3 ;  /* 0x000000583333b224 */ /* 0x000fe200078e0203 */
[----:B------:R-:W-:Y:S04]  /*34c0*/  BSSY B1, `(.L_x_91) ;  /* 0x0000006000017945 */ /* 0x000fe80003800000 */
[----:B------:R0:W-:Y:S01]  /*34d0*/  @!P3 STG.E.U8 desc[UR36][R6.64+0x31], R51 ;  /* 0x000031330600b986 */ /* 0x0001e2000c101124 */
[----:B------:R-:W-:Y:S05]  /*34e0*/  @P5 BRA `(.L_x_92) ;  /* 0x00000000000c5947 */ /* 0x000fea0003800000 */
[----:B------:R-:W5:Y:S02]  /*34f0*/  LDG.E.U8 R99, desc[UR36][R8.64+0x38] ;  /* 0x0000382408637981 */ /* 0x000f64000c1e1100 */
[----:B-----5:R-:W-:-:S05]  /*3500*/  PRMT R0, R99, 0x8880, RZ ;  /* 0x0000888063007816 */ /* 0x020fca00000000ff */
[----:B------:R-:W-:-:S07]  /*3510*/  IMAD R3, R0, R89, RZ ;  /* 0x0000005900037224 */ /* 0x000fce00078e02ff */
.L_x_92:
[----:B------:R-:W-:Y:S05]  /*3520*/  BSYNC B1 ;  /* 0x0000000000017941 */ /* 0x000fea0003800000 */
.L_x_91:
[----:B---3--:R-:W-:Y:S01]  /*3530*/  @!P5 IMAD R13, R52, R88, R3 ;  /* 0x00000058340dd224 */ /* 0x008fe200078e0203 */
[----:B------:R-:W-:Y:S04]  /*3540*/  BSSY B1, `(.L_x_93) ;  /* 0x0000006000017945 */ /* 0x000fe80003800000 */
[----:B------:R3:W-:Y:S01]  /*3550*/  @!P5 STG.E.U8 desc[UR36][R4.64+0x38], R13 ;  /* 0x0000380d0400d986 */ /* 0x0007e2000c101124 */
[----:B------:R-:W-:Y:S05]  /*3560*/  @P2 BRA `(.L_x_94) ;  /* 0x00000000000c2947 */ /* 0x000fea0003800000 */
[----:B------:R-:W5:Y:S02]  /*3570*/  LDG.E.U8 R99, desc[UR36][R8.64+0x39] ;  /* 0x0000392408637981 */ /* 0x000f64000c1e1100 */
[----:B-----5:R-:W-:-:S05]  /*3580*/  PRMT R0, R99, 0x8880, RZ ;  /* 0x0000888063007816 */ /* 0x020fca00000000ff */
[----:B------:R-:W-:-:S07]  /*3590*/  IMAD R3, R0, R89, RZ ;  /* 0x0000005900037224 */ /* 0x000fce00078e02ff */
.L_x_94:
[----:B------:R-:W-:Y:S05]  /*35a0*/  BSYNC B1 ;  /* 0x0000000000017941 */ /* 0x000fea0003800000 */
.L_x_93:
        /* <DEDUP_REMOVED lines=11> */
.L_x_96:
[----:B------:R-:W-:Y:S05]  /*3660*/  BSYNC B1 ;  /* 0x0000000000017941 */ /* 0x000fea0003800000 */
.L_x_95:
[----:B---3--:R-:W-:Y:S01]  /*3670*/  @!P4 IMAD R13, R54, R88, R3 ;  /* 0x00000058360dc224 */ /* 0x008fe200078e0203 */
[----:B------:R-:W-:Y:S04]  /*3680*/  BSSY B1, `(.L_x_97) ;  /* 0x0000006000017945 */ /* 0x000fe80003800000 */
[----:B------:R3:W-:Y:S01]  /*3690*/  @!P4 STG.E.U8 desc[UR36][R6.64+0x38], R13 ;  /* 0x0000380d0600c986 */ /* 0x0007e2000c101124 */
[----:B------:R-:W-:Y:S05]  /*36a0*/  @P3 BRA `(.L_x_98) ;  /* 0x00000000000c3947 */ /* 0x000fea0003800000 */
[----:B------:R-:W5:Y:S02]  /*36b0*/  LDG.E.U8 R99, desc[UR36][R10.64+0x39] ;  /* 0x000039240a637981 */ /* 0x000f64000c1e1100 */
[----:B-----5:R-:W-:-:S05]  /*36c0*/  PRMT R0, R99, 0x8880, RZ ;  /* 0x0000888063007816 */ /* 0x020fca00000000ff */
[----:B------:R-:W-:-:S07]  /*36d0*/  IMAD R3, R0, R89, RZ ;  /* 0x0000005900037224 */ /* 0x000fce00078e02ff */
.L_x_98:
[----:B------:R-:W-:Y:S05]  /*36e0*/  BSYNC B1 ;  /* 0x0000000000017941 */ /* 0x000fea0003800000 */
.L_x_97:
[----:B------:R-:W-:Y:S01]  /*36f0*/  @!P3 IMAD R55, R55, R88, R3 ;  /* 0x000000583737b224 */ /* 0x000fe200078e0203 */
[----:B------:R-:W-:Y:S04]  /*3700*/  BSSY B1, `(.L_x_99) ;  /* 0x0000006000017945 */ /* 0x000fe80003800000 */
[----:B------:R0:W-:Y:S01]  /*3710*/  @!P3 STG.E.U8 desc[UR36][R6.64+0x39], R55 ;  /* 0x000039370600b986 */ /* 0x0001e2000c101124 */
[----:B------:R-:W-:Y:S05]  /*3720*/  @P5 BRA `(.L_x_100) ;  /* 0x00000000000c5947 */ /* 0x000fea0003800000 */
[----:B------:R-:W5:Y:S02]  /*3730*/  LDG.E.U8 R99, desc[UR36][R8.64+0x40] ;  /* 0x0000402408637981 */ /* 0x000f64000c1e1100 */
[----:B-----5:R-:W-:-:S05]  /*3740*/  PRMT R0, R99, 0x8880, RZ ;  /* 0x0000888063007816 */ /* 0x020fca00000000ff */
[----:B------:R-:W-:-:S07]  /*3750*/  IMAD R3, R0, R89, RZ ;  /* 0x0000005900037224 */ /* 0x000fce00078e02ff */
.L_x_100:
[----:B------:R-:W-:Y:S05]  /*3760*/  BSYNC B1 ;  /* 0x0000000000017941 */ /* 0x000fea0003800000 */
.L_x_99:
[----:B---3--:R-:W-:Y:S01]  /*3770*/  @!P5 IMAD R13, R56, R88, R3 ;  /* 0x00000058380dd224 */ /* 0x008fe200078e0203 */
[----:B------:R-:W-:Y:S04]  /*3780*/  BSSY B1, `(.L_x_101) ;  /* 0x0000006000017945 */ /* 0x000fe80003800000 */
[----:B------:R3:W-:Y:S01]  /*3790*/  @!P5 STG.E.U8 desc[UR36][R4.64+0x40], R13 ;  /* 0x0000400d0400d986 */ /* 0x0007e2000c101124 */
[----:B------:R-:W-:Y:S05]  /*37a0*/  @P2 BRA `(.L_x_102) ;  /* 0x00000000000c2947 */ /* 0x000fea0003800000 */
[----:B------:R-:W5:Y:S02]  /*37b0*/  LDG.E.U8 R99, desc[UR36][R8.64+0x41] ;  /* 0x0000412408637981 */ /* 0x000f64000c1e1100 */
[----:B-----5:R-:W-:-:S05]  /*37c0*/  PRMT R0, R99, 0x8880, RZ ;  /* 0x0000888063007816 */ /* 0x020fca00000000ff */
[----:B------:R-:W-:-:S07]  /*37d0*/  IMAD R3, R0, R89, RZ ;  /* 0x0000005900037224 */ /* 0x000fce00078e02ff */
.L_x_102:
[----:B------:R-:W-:Y:S05]  /*37e0*/  BSYNC B1 ;  /* 0x0000000000017941 */ /* 0x000fea0003800000 */
.L_x_101:
        /* <DEDUP_REMOVED lines=11> */
.L_x_104:
[----:B------:R-:W-:Y:S05]  /*38a0*/  BSYNC B1 ;  /* 0x0000000000017941 */ /* 0x000fea0003800000 */
.L_x_103:
[----:B---3--:R-:W-:Y:S01]  /*38b0*/  @!P4 IMAD R13, R58, R88, R3 ;  /* 0x000000583a0dc224 */ /* 0x008fe200078e0203 */
[----:B------:R-:W-:Y:S04]  /*38c0*/  BSSY B1, `(.L_x_105) ;  /* 0x0000006000017945 */ /* 0x000fe80003800000 */
[----:B------:R3:W-:Y:S01]  /*38d0*/  @!P4 STG.E.U8 desc[UR36][R6.64+0x40], R13 ;  /* 0x0000400d0600c986 */ /* 0x0007e2000c101124 */
[----:B------:R-:W-:Y:S05]  /*38e0*/  @P3 BRA `(.L_x_106) ;  /* 0x00000000000c3947 */ /* 0x000fea0003800000 */
[----:B------:R-:W5:Y:S02]  /*38f0*/  LDG.E.U8 R99, desc[UR36][R10.64+0x41] ;  /* 0x000041240a637981 */ /* 0x000f64000c1e1100 */
[----:B-----5:R-:W-:-:S05]  /*3900*/  PRMT R0, R99, 0x8880, RZ ;  /* 0x0000888063007816 */ /* 0x020fca00000000ff */
[----:B------:R-:W-:-:S07]  /*3910*/  IMAD R3, R0, R89, RZ ;  /* 0x0000005900037224 */ /* 0x000fce00078e02ff */
.L_x_106:
[----:B------:R-:W-:Y:S05]  /*3920*/  BSYNC B1 ;  /* 0x0000000000017941 */ /* 0x000fea0003800000 */
.L_x_105:
[----:B------:R-:W-:Y:S01]  /*3930*/  @!P3 IMAD R59, R59, R88, R3 ;  /* 0x000000583b3bb224 */ /* 0x000fe200078e0203 */
[----:B------:R-:W-:Y:S04]  /*3940*/  BSSY B1, `(.L_x_107) ;  /* 0x0000006000017945 */ /* 0x000fe80003800000 */
[----:B------:R0:W-:Y:S01]  /*3950*/  @!P3 STG.E.U8 desc[UR36][R6.64+0x41], R59 ;  /* 0x0000413b0600b986 */ /* 0x0001e2000c101124 */
[----:B------:R-:W-:Y:S05]  /*3960*/  @P5 BRA `(.L_x_108) ;  /* 0x00000000000c5947 */ /* 0x000fea0003800000 */
[----:B------:R-:W5:Y:S02]  /*3970*/  LDG.E.U8 R99, desc[UR36][R8.64+0x48] ;  /* 0x0000482408637981 */ /* 0x000f64000c1e1100 */
[----:B-----5:R-:W-:-:S05]  /*3980*/  PRMT R0, R99, 0x8880, RZ ;  /* 0x0000888063007816 */ /* 0x020fca00000000ff */
[----:B------:R-:W-:-:S07]  /*3990*/  IMAD R3, R0, R89, RZ ;  /* 0x0000005900037224 */ /* 0x000fce00078e02ff */
.L_x_108:
[----:B------:R-:W-:Y:S05]  /*39a0*/  BSYNC B1 ;  /* 0x0000000000017941 */ /* 0x000fea0003800000 */
.L_x_107:
[----:B---3--:R-:W-:Y:S01]  /*39b0*/  @!P5 IMAD R13, R60, R88, R3 ;  /* 0x000000583c0dd224 */ /* 0x008fe200078e0203 */
[----:B------:R-:W-:Y:S04]  /*39c0*/  BSSY B1, `(.L_x_109) ;  /* 0x0000006000017945 */ /* 0x000fe80003800000 */
[----:B------:R3:W-:Y:S01]  /*39d0*/  @!P5 STG.E.U8 desc[UR36][R4.64+0x48], R13 ;  /* 0x0000480d0400d986 */ /* 0x0007e2000c101124 */
[----:B------:R-:W-:Y:S05]  /*39e0*/  @P2 BRA `(.L_x_110) ;  /* 0x00000000000c2947 */ /* 0x000fea0003800000 */
[----:B------:R-:W5:Y:S02]  /*39f0*/  LDG.E.U8 R99, desc[UR36][R8.64+0x49] ;  /* 0x0000492408637981 */ /* 0x000f64000c1e1100 */
[----:B-----5:R-:W-:-:S05]  /*3a00*/  PRMT R0, R99, 0x8880, RZ ;  /* 0x0000888063007816 */ /* 0x020fca00000000ff */
[----:B------:R-:W-:-:S07]  /*3a10*/  IMAD R3, R0, R89, RZ ;  /* 0x0000005900037224 */ /* 0x000fce00078e02ff */
.L_x_110:
[----:B------:R-:W-:Y:S05]  /*3a20*/  BSYNC B1 ;  /* 0x0000000000017941 */ /* 0x000fea0003800000 */
.L_x_109:
        /* <DEDUP_REMOVED lines=11> */
.L_x_112:
[----:B------:R-:W-:Y:S05]  /*3ae0*/  BSYNC B1 ;  /* 0x0000000000017941 */ /* 0x000fea0003800000 */
.L_x_111:
[----:B---3--:R-:W-:Y:S01]  /*3af0*/  @!P4 IMAD R13, R62, R88, R3 ;  /* 0x000000583e0dc224 */ /* 0x008fe200078e0203 */
[----:B------:R-:W-:Y:S04]  /*3b00*/  BSSY B1, `(.L_x_113) ;  /* 0x0000006000017945 */ /* 0x000fe80003800000 */
[----:B------:R3:W-:Y:S01]  /*3b10*/  @!P4 STG.E.U8 desc[UR36][R6.64+0x48], R13 ;  /* 0x0000480d0600c986 */ /* 0x0007e2000c101124 */
[----:B------:R-:W-:Y:S05]  /*3b20*/  @P3 BRA `(.L_x_114) ;  /* 0x00000000000c3947 */ /* 0x000fea0003800000 */
[----:B------:R-:W5:Y:S02]  /*3b30*/  LDG.E.U8 R99, desc[UR36][R10.64+0x49] ;  /* 0x000049240a637981 */ /* 0x000f64000c1e1100 */
[----:B-----5:R-:W-:-:S05]  /*3b40*/  PRMT R0, R99, 0x8880, RZ ;  /* 0x0000888063007816 */ /* 0x020fca00000000ff */
[----:B------:R-:W-:-:S07]  /*3b50*/  IMAD R3, R0, R89, RZ ;  /* 0x0000005900037224 */ /* 0x000fce00078e02ff */
.L_x_114:
[----:B------:R-:W-:Y:S05]  /*3b60*/  BSYNC B1 ;  /* 0x0000000000017941 */ /* 0x000fea0003800000 */
.L_x_113:
[----:B------:R-:W-:Y:S01]  /*3b70*/  @!P3 IMAD R63, R63, R88, R3 ;  /* 0x000000583f3fb224 */ /* 0x000fe200078e0203 */
[----:B------:R-:W-:Y:S04]  /*3b80*/  BSSY B1, `(.L_x_115) ;  /* 0x0000006000017945 */ /* 0x000fe80003800000 */
[----:B------:R0:W-:Y:S01]  /*3b90*/  @!P3 STG.E.U8 desc[UR36][R6.64+0x49], R63 ;  /* 0x0000493f0600b986 */ /* 0x0001e2000c101124 */
[----:B------:R-:W-:Y:S05]  /*3ba0*/  @P5 BRA `(.L_x_116) ;  /* 0x00000000000c5947 */ /* 0x000fea0003800000 */
[----:B------:R-:W5:Y:S02]  /*3bb0*/  LDG.E.U8 R99, desc[UR36][R8.64+0x50] ;  /* 0x0000502408637981 */ /* 0x000f64000c1e1100 */
[----:B-----5:R-:W-:-:S05]  /*3bc0*/  PRMT R0, R99, 0x8880, RZ ;  /* 0x0000888063007816 */ /* 0x020fca00000000ff */
[----:B------:R-:W-:-:S07]  /*3bd0*/  IMAD R3, R0, R89, RZ ;  /* 0x0000005900037224 */ /* 0x000fce00078e02ff */
.L_x_116:
[----:B------:R-:W-:Y:S05]  /*3be0*/  BSYNC B1 ;  /* 0x0000000000017941 */ /* 0x000fea0003800000 */
.L_x_115:
[----:B---3--:R-:W-:Y:S01]  /*3bf0*/  @!P5 IMAD R13, R64, R88, R3 ;  /* 0x00000058400dd224 */ /* 0x008fe200078e0203 */
[----:B------:R-:W-:Y:S04]  /*3c00*/  BSSY B1, `(.L_x_117) ;  /* 0x0000006000017945 */ /* 0x000fe80003800000 */
[----:B------:R3:W-:Y:S01]  /*3c10*/  @!P5 STG.E.U8 desc[UR36][R4.64+0x50], R13 ;  /* 0x0000500d0400d986 */ /* 0x0007e2000c101124 */
[----:B------:R-:W-:Y:S05]  /*3c20*/  @P2 BRA `(.L_x_118) ;  /* 0x00000000000c2947 */ /* 0x000fea0003800000 */
[----:B------:R-:W5:Y:S02]  /*3c30*/  LDG.E.U8 R99, desc[UR36][R8.64+0x51] ;  /* 0x0000512408637981 */ /* 0x000f64000c1e1100 */
[----:B-----5:R-:W-:-:S05]  /*3c40*/  PRMT R0, R99, 0x8880, RZ ;  /* 0x0000888063007816 */ /* 0x020fca00000000ff */
[----:B------:R-:W-:-:S07]  /*3c50*/  IMAD R3, R0, R89, RZ ;  /* 0x0000005900037224 */ /* 0x000fce00078e02ff */
.L_x_118:
[----:B------:R-:W-:Y:S05]  /*3c60*/  BSYNC B1 ;  /* 0x0000000000017941 */ /* 0x000fea0003800000 */
.L_x_117:
        /* <DEDUP_REMOVED lines=11> */
.L_x_120:
[----:B------:R-:W-:Y:S05]  /*3d20*/  BSYNC B1 ;  /* 0x0000000000017941 */ /* 0x000fea0003800000 */
.L_x_119:
[----:B---3--:R-:W-:Y:S01]  /*3d30*/  @!P4 IMAD R13, R66, R88, R3 ;  /* 0x00000058420dc224 */ /* 0x008fe200078e0203 */
[----:B------:R-:W-:Y:S04]  /*3d40*/  BSSY B1, `(.L_x_121) ;  /* 0x0000006000017945 */ /* 0x000fe80003800000 */
[----:B------:R3:W-:Y:S01]  /*3d50*/  @!P4 STG.E.U8 desc[UR36][R6.64+0x50], R13 ;  /* 0x0000500d0600c986 */ /* 0x0007e2000c101124 */
[----:B------:R-:W-:Y:S05]  /*3d60*/  @P3 BRA `(.L_x_122) ;  /* 0x00000000000c3947 */ /* 0x000fea0003800000 */
[----:B------:R-:W5:Y:S02]  /*3d70*/  LDG.E.U8 R99, desc[UR36][R10.64+0x51] ;  /* 0x000051240a637981 */ /* 0x000f64000c1e1100 */
[----:B-----5:R-:W-:-:S05]  /*3d80*/  PRMT R0, R99, 0x8880, RZ ;  /* 0x0000888063007816 */ /* 0x020fca00000000ff */
[----:B------:R-:W-:-:S07]  /*3d90*/  IMAD R3, R0, R89, RZ ;  /* 0x0000005900037224 */ /* 0x000fce00078e02ff */
.L_x_122:
[----:B------:R-:W-:Y:S05]  /*3da0*/  BSYNC B1 ;  /* 0x0000000000017941 */ /* 0x000fea0003800000 */
.L_x_121:
[----:B------:R-:W-:Y:S01]  /*3db0*/  @!P3 IMAD R67, R67, R88, R3 ;  /* 0x000000584343b224 */ /* 0x000fe200078e0203 */
[----:B------:R-:W-:Y:S04]  /*3dc0*/  BSSY B1, `(.L_x_123) ;  /* 0x0000006000017945 */ /* 0x000fe80003800000 */
[----:B------:R0:W-:Y:S01]  /*3dd0*/  @!P3 STG.E.U8 desc[UR36][R6.64+0x51], R67 ;  /* 0x000051430600b986 */ /* 0x0001e2000c101124 */
[----:B------:R-:W-:Y:S05]  /*3de0*/  @P5 BRA `(.L_x_124) ;  /* 0x00000000000c5947 */ /* 0x000fea0003800000 */
[----:B------:R-:W5:Y:S02]  /*3df0*/  LDG.E.U8 R99, desc[UR36][R8.64+0x58] ;  /* 0x0000582408637981 */ /* 0x000f64000c1e1100 */
[----:B-----5:R-:W-:-:S05]  /*3e00*/  PRMT R0, R99, 0x8880, RZ ;  /* 0x0000888063007816 */ /* 0x020fca00000000ff */
[----:B------:R-:W-:-:S07]  /*3e10*/  IMAD R3, R0, R89, RZ ;  /* 0x0000005900037224 */ /* 0x000fce00078e02ff */
.L_x_124:
[----:B------:R-:W-:Y:S05]  /*3e20*/  BSYNC B1 ;  /* 0x0000000000017941 */ /* 0x000fea0003800000 */
.L_x_123:
[----:B---3--:R-:W-:Y:S01]  /*3e30*/  @!P5 IMAD R13, R68, R88, R3 ;  /* 0x00000058440dd224 */ /* 0x008fe200078e0203 */
[----:B------:R-:W-:Y:S04]  /*3e40*/  BSSY B1, `(.L_x_125) ;  /* 0x0000006000017945 */ /* 0x000fe80003800000 */
[----:B------:R3:W-:Y:S01]  /*3e50*/  @!P5 STG.E.U8 desc[UR36][R4.64+0x58], R13 ;  /* 0x0000580d0400d986 */ /* 0x0007e2000c101124 */
[----:B------:R-:W-:Y:S05]  /*3e60*/  @P2 BRA `(.L_x_126) ;  /* 0x00000000000c2947 */ /* 0x000fea0003800000 */
[----:B------:R-:W5:Y:S02]  /*3e70*/  LDG.E.U8 R99, desc[UR36][R8.64+0x59] ;  /* 0x0000592408637981 */ /* 0x000f64000c1e1100 */
[----:B-----5:R-:W-:-:S05]  /*3e80*/  PRMT R0, R99, 0x8880, RZ ;  /* 0x0000888063007816 */ /* 0x020fca00000000ff */
[----:B------:R-:W-:-:S07]  /*3e90*/  IMAD R3, R0, R89, RZ ;  /* 0x0000005900037224 */ /* 0x000fce00078e02ff */
.L_x_126:
[----:B------:R-:W-:Y:S05]  /*3ea0*/  BSYNC B1 ;  /* 0x0000000000017941 */ /* 0x000fea0003800000 */
.L_x_125:
        /* <DEDUP_REMOVED lines=11> */
.L_x_128:
[----:B------:R-:W-:Y:S05]  /*3f60*/  BSYNC B1 ;  /* 0x0000000000017941 */ /* 0x000fea0003800000 */
.L_x_127:
[----:B---3--:R-:W-:Y:S01]  /*3f70*/  @!P4 IMAD R13, R70, R88, R3 ;  /* 0x00000058460dc224 */ /* 0x008fe200078e0203 */
[----:B------:R-:W-:Y:S04]  /*3f80*/  BSSY B1, `(.L_x_129) ;  /* 0x0000006000017945 */ /* 0x000fe80003800000 */
[----:B------:R3:W-:Y:S01]  /*3f90*/  @!P4 STG.E.U8 desc[UR36][R6.64+0x58], R13 ;  /* 0x0000580d0600c986 */ /* 0x0007e2000c101124 */
[----:B------:R-:W-:Y:S05]  /*3fa0*/  @P3 BRA `(.L_x_130) ;  /* 0x00000000000c3947 */ /* 0x000fea0003800000 */
[----:B------:R-:W5:Y:S02]  /*3fb0*/  LDG.E.U8 R99, desc[UR36][R10.64+0x59] ;  /* 0x000059240a637981 */ /* 0x000f64000c1e1100 */
[----:B-----5:R-:W-:-:S05]  /*3fc0*/  PRMT R0, R99, 0x8880, RZ ;  /* 0x0000888063007816 */ /* 0x020fca00000000ff */
[----:B------:R-:W-:-:S07]  /*3fd0*/  IMAD R3, R0, R89, RZ ;  /* 0x0000005900037224 */ /* 0x000fce00078e02ff */
.L_x_130:
[----:B------:R-:W-:Y:S05]  /*3fe0*/  BSYNC B1 ;  /* 0x0000000000017941 */ /* 0x000fea0003800000 */
.L_x_129:
[----:B------:R-:W-:Y:S01]  /*3ff0*/  @!P3 IMAD R71, R71, R88, R3 ;  /* 0x000000584747b224 */ /* 0x000fe200078e0203 */
[----:B------:R-:W-:Y:S04]  /*4000*/  BSSY B1, `(.L_x_131) ;  /* 0x0000006000017945 */ /* 0x000fe80003800000 */
[----:B------:R0:W-:Y:S01]  /*4010*/  @!P3 STG.E.U8 desc[UR36][R6.64+0x59], R71 ;  /* 0x000059470600b986 */ /* 0x0001e2000c101124 */
[----:B------:R-:W-:Y:S05]  /*4020*/  @P5 BRA `(.L_x_132) ;  /* 0x00000000000c5947 */ /* 0x000fea0003800000 */
[----:B------:R-:W5:Y:S02]  /*4030*/  LDG.E.U8 R99, desc[UR36][R8.64+0x60] ;  /* 0x0000602408637981 */ /* 0x000f64000c1e1100 */
[----:B-----5:R-:W-:-:S05]  /*4040*/  PRMT R0, R99, 0x8880, RZ ;  /* 0x0000888063007816 */ /* 0x020fca00000000ff */
[----:B------:R-:W-:-:S07]  /*4050*/  IMAD R3, R0, R89, RZ ;  /* 0x0000005900037224 */ /* 0x000fce00078e02ff */
.L_x_132:
[----:B------:R-:W-:Y:S05]  /*4060*/  BSYNC B1 ;  /* 0x0000000000017941 */ /* 0x000fea0003800000 */
.L_x_131:
[----:B---3--:R-:W-:Y:S01]  /*4070*/  @!P5 IMAD R13, R72, R88, R3 ;  /* 0x00000058480dd224 */ /* 0x008fe200078e0203 */
[----:B------:R-:W-:Y:S04]  /*4080*/  BSSY B1, `(.L_x_133) ;  /* 0x0000006000017945 */ /* 0x000fe80003800000 */
[----:B------:R3:W-:Y:S01]  /*4090*/  @!P5 STG.E.U8 desc[UR36][R4.64+0x60], R13 ;  /* 0x0000600d0400d986 */ /* 0x0007e2000c101124 */
[----:B------:R-:W-:Y:S05]  /*40a0*/  @P2 BRA `(.L_x_134) ;  /* 0x00000000000c2947 */ /* 0x000fea0003800000 */
[----:B------:R-:W5:Y:S02]  /*40b0*/  LDG.E.U8 R99, desc[UR36][R8.64+0x61] ;  /* 0x0000612408637981 */ /* 0x000f64000c1e1100 */
[----:B-----5:R-:W-:-:S05]  /*40c0*/  PRMT R0, R99, 0x8880, RZ ;  /* 0x0000888063007816 */ /* 0x020fca00000000ff */
[----:B------:R-:W-:-:S07]  /*40d0*/  IMAD R3, R0, R89, RZ ;  /* 0x0000005900037224 */ /* 0x000fce00078e02ff */
.L_x_134:
[----:B------:R-:W-:Y:S05]  /*40e0*/  BSYNC B1 ;  /* 0x0000000000017941 */ /* 0x000fea0003800000 */
.L_x_133:
        /* <DEDUP_REMOVED lines=11> */
.L_x_136:
[----:B------:R-:W-:Y:S05]  /*41a0*/  BSYNC B1 ;  /* 0x0000000000017941 */ /* 0x000fea0003800000 */
.L_x_135:
[----:B---3--:R-:W-:Y:S01]  /*41b0*/  @!P4 IMAD R13, R74, R88, R3 ;  /* 0x000000584a0dc224 */ /* 0x008fe200078e0203 */
[----:B------:R-:W-:Y:S04]  /*41c0*/  BSSY B1, `(.L_x_137) ;  /* 0x0000006000017945 */ /* 0x000fe80003800000 */
[----:B------:R3:W-:Y:S01]  /*41d0*/  @!P4 STG.E.U8 desc[UR36][R6.64+0x60], R13 ;  /* 0x0000600d0600c986 */ /* 0x0007e2000c101124 */
[----:B------:R-:W-:Y:S05]  /*41e0*/  @P3 BRA `(.L_x_138) ;  /* 0x00000000000c3947 */ /* 0x000fea0003800000 */
[----:B------:R-:W5:Y:S02]  /*41f0*/  LDG.E.U8 R99, desc[UR36][R10.64+0x61] ;  /* 0x000061240a637981 */ /* 0x000f64000c1e1100 */
[----:B-----5:R-:W-:-:S05]  /*4200*/  PRMT R0, R99, 0x8880, RZ ;  /* 0x0000888063007816 */ /* 0x020fca00000000ff */
[----:B------:R-:W-:-:S07]  /*4210*/  IMAD R3, R0, R89, RZ ;  /* 0x0000005900037224 */ /* 0x000fce00078e02ff */
.L_x_138:
[----:B------:R-:W-:Y:S05]  /*4220*/  BSYNC B1 ;  /* 0x0000000000017941 */ /* 0x000fea0003800000 */
.L_x_137:
[----:B------:R-:W-:Y:S01]  /*4230*/  @!P3 IMAD R75, R75, R88, R3 ;  /* 0x000000584b4bb224 */ /* 0x000fe200078e0203 */
[----:B------:R-:W-:Y:S04]  /*4240*/  BSSY B1, `(.L_x_139) ;  /* 0x0000006000017945 */ /* 0x000fe80003800000 */
[----:B------:R0:W-:Y:S01]  /*4250*/  @!P3 STG.E.U8 desc[UR36][R6.64+0x61], R75 ;  /* 0x0000614b0600b986 */ /* 0x0001e2000c101124 */
[----:B------:R-:W-:Y:S05]  /*4260*/  @P5 BRA `(.L_x_140) ;  /* 0x00000000000c5947 */ /* 0x000fea0003800000 */
[----:B------:R-:W5:Y:S02]  /*4270*/  LDG.E.U8 R99, desc[UR36][R8.64+0x68] ;  /* 0x0000682408637981 */ /* 0x000f64000c1e1100 */
[----:B-----5:R-:W-:-:S05]  /*4280*/  PRMT R0, R99, 0x8880, RZ ;  /* 0x0000888063007816 */ /* 0x020fca00000000ff */
[----:B------:R-:W-:-:S07]  /*4290*/  IMAD R3, R0, R89, RZ ;  /* 0x0000005900037224 */ /* 0x000fce00078e02ff */
.L_x_140:
[----:B------:R-:W-:Y:S05]  /*42a0*/  BSYNC B1 ;  /* 0x0000000000017941 */ /* 0x000fea0003800000 */
.L_x_139:
[----:B---3--:R-:W-:Y:S01]  /*42b0*/  @!P5 IMAD R13, R76, R88, R3 ;  /* 0x000000584c0dd224 */ /* 0x008fe200078e0203 */
[----:B------:R-:W-:Y:S04]  /*42c0*/  BSSY B1, `(.L_x_141) ;  /* 0x0000006000017945 */ /* 0x000fe80003800000 */
[----:B------:R3:W-:Y:S01]  /*42d0*/  @!P5 STG.E.U8 desc[UR36][R4.64+0x68], R13 ;  /* 0x0000680d0400d986 */ /* 0x0007e2000c101124 */
[----:B------:R-:W-:Y:S05]  /*42e0*/  @P2 BRA `(.L_x_142) ;  /* 0x00000000000c2947 */ /* 0x000fea0003800000 */
[----:B------:R-:W5:Y:S02]  /*42f0*/  LDG.E.U8 R99, desc[UR36][R8.64+0x69] ;  /* 0x0000692408637981 */ /* 0x000f64000c1e1100 */
[----:B-----5:R-:W-:-:S05]  /*4300*/  PRMT R0, R99, 0x8880, RZ ;  /* 0x0000888063007816 */ /* 0x020fca00000000ff */
[----:B------:R-:W-:-:S07]  /*4310*/  IMAD R3, R0, R89, RZ ;  /* 0x0000005900037224 */ /* 0x000fce00078e02ff */
.L_x_142:
[----:B------:R-:W-:Y:S05]  /*4320*/  BSYNC B1 ;  /* 0x0000000000017941 */ /* 0x000fea0003800000 */
.L_x_141:
        /* <DEDUP_REMOVED lines=11> */
.L_x_144:
[----:B------:R-:W-:Y:S05]  /*43e0*/  BSYNC B1 ;  /* 0x0000000000017941 */ /* 0x000fea0003800000 */
.L_x_143:
[----:B---3--:R-:W-:Y:S01]  /*43f0*/  @!P4 IMAD R13, R78, R88, R3 ;  /* 0x000000584e0dc224 */ /* 0x008fe200078e0203 */
[----:B------:R-:W-:Y:S04]  /*4400*/  BSSY B1, `(.L_x_145) ;  /* 0x0000006000017945 */ /* 0x000fe80003800000 */
[----:B------:R3:W-:Y:S01]  /*4410*/  @!P4 STG.E.U8 desc[UR36][R6.64+0x68], R13 ;  /* 0x0000680d0600c986 */ /* 0x0007e2000c101124 */
[----:B------:R-:W-:Y:S05]  /*4420*/  @P3 BRA `(.L_x_146) ;  /* 0x00000000000c3947 */ /* 0x000fea0003800000 */
[----:B------:R-:W5:Y:S02]  /*4430*/  LDG.E.U8 R99, desc[UR36][R10.64+0x69] ;  /* 0x000069240a637981 */ /* 0x000f64000c1e1100 */
[----:B-----5:R-:W-:-:S05]  /*4440*/  PRMT R0, R99, 0x8880, RZ ;  /* 0x0000888063007816 */ /* 0x020fca00000000ff */
[----:B------:R-:W-:-:S07]  /*4450*/  IMAD R3, R0, R89, RZ ;  /* 0x0000005900037224 */ /* 0x000fce00078e02ff */
.L_x_146:
[----:B------:R-:W-:Y:S05]  /*4460*/  BSYNC B1 ;  /* 0x0000000000017941 */ /* 0x000fea0003800000 */
.L_x_145:
[----:B------:R-:W-:Y:S01]  /*4470*/  @!P3 IMAD R79, R79, R88, R3 ;  /* 0x000000584f4fb224 */ /* 0x000fe200078e0203 */
[----:B------:R-:W-:Y:S04]  /*4480*/  BSSY B1, `(.L_x_147) ;  /* 0x0000006000017945 */ /* 0x000fe80003800000 */
[----:B------:R0:W-:Y:S01]  /*4490*/  @!P3 STG.E.U8 desc[UR36][R6.64+0x69], R79 ;  /* 0x0000694f0600b986 */ /* 0x0001e2000c101124 */
[----:B------:R-:W-:Y:S05]  /*44a0*/  @P5 BRA `(.L_x_148) ;  /* 0x00000000000c5947 */ /* 0x000fea0003800000 */
[----:B------:R-:W5:Y:S02]  /*44b0*/  LDG.E.U8 R99, desc[UR36][R8.64+0x70] ;  /* 0x0000702408637981 */ /* 0x000f64000c1e1100 */
[----:B-----5:R-:W-:-:S05]  /*44c0*/  PRMT R0, R99, 0x8880, RZ ;  /* 0x0000888063007816 */ /* 0x020fca00000000ff */
[----:B------:R-:W-:-:S07]  /*44d0*/  IMAD R3, R0, R89, RZ ;  /* 0x0000005900037224 */ /* 0x000fce00078e02ff */
.L_x_148:
[----:B------:R-:W-:Y:S05]  /*44e0*/  BSYNC B1 ;  /* 0x0000000000017941 */ /* 0x000fea0003800000 */
.L_x_147:
[----:B---3--:R-:W-:Y:S01]  /*44f0*/  @!P5 IMAD R13, R80, R88, R3 ;  /* 0x00000058500dd224 */ /* 0x008fe200078e0203 */
[----:B------:R-:W-:Y:S04]  /*4500*/  BSSY B1, `(.L_x_149) ;  /* 0x0000006000017945 */ /* 0x000fe80003800000 */
[----:B------:R3:W-:Y:S01]  /*4510*/  @!P5 STG.E.U8 desc[UR36][R4.64+0x70], R13 ;  /* 0x0000700d0400d986 */ /* 0x0007e2000c101124 */
[----:B------:R-:W-:Y:S05]  /*4520*/  @P2 BRA `(.L_x_150) ;  /* 0x00000000000c2947 */ /* 0x000fea0003800000 */
[----:B------:R-:W5:Y:S02]  /*4530*/  LDG.E.U8 R99, desc[UR36][R8.64+0x71] ;  /* 0x0000712408637981 */ /* 0x000f64000c1e1100 */
[----:B-----5:R-:W-:-:S05]  /*4540*/  PRMT R0, R99, 0x8880, RZ ;  /* 0x0000888063007816 */ /* 0x020fca00000000ff */
[----:B------:R-:W-:-:S07]  /*4550*/  IMAD R3, R0, R89, RZ ;  /* 0x0000005900037224 */ /* 0x000fce00078e02ff */
.L_x_150:
[----:B------:R-:W-:Y:S05]  /*4560*/  BSYNC B1 ;  /* 0x0000000000017941 */ /* 0x000fea0003800000 */
.L_x_149:
[----:B------:R-:W-:Y:S01]  /*4570*/  ISETP.LT.OR P4, PT, R19, 0x71, !P0 ;  /* 0x000000711300780c */ /* 0x000fe20004781670 */
[----:B------:R-:W-:Y:S01]  /*4580*/  @!P2 IMAD R81, R81, R88, R3 ;  /* 0x000000585151a224 */ /* 0x000fe200078e0203 */
[----:B------:R-:W-:Y:S01]  /*4590*/  BSSY B1, `(.L_x_151) ;  /* 0x000000a000017945 */ /* 0x000fe20003800000 */
[C---:B------:R-:W-:Y:S02]  /*45a0*/  ISETP.LT.OR P3, PT, R19.reuse, 0x72, !P0 ;  /* 0x000000721300780c */ /* 0x040fe40004761670 */
[C---:B------:R-:W-:Y:S01]  /*45b0*/  ISETP.LT.OR P5, PT, R19.reuse, 0x79, !P0 ;  /* 0x000000791300780c */ /* 0x040fe200047a1670 */
[----:B------:R0:W-:Y:S01]  /*45c0*/  @!P2 STG.E.U8 desc[UR36][R4.64+0x71], R81 ;  /* 0x000071510400a986 */ /* 0x0001e2000c101124 */
[C---:B------:R-:W-:Y:S02]  /*45d0*/  ISETP.LT.OR P2, PT, R19.reuse, 0x79, !P1 ;  /* 0x000000791300780c */ /* 0x040fe40004f41670 */
[----:B------:R-:W-:-:S04]  /*45e0*/  ISETP.LT.OR P1, PT, R19, 0x7a, !P1 ;  /* 0x0000007a1300780c */ /* 0x000fc80004f21670 */
[----:B------:R-:W-:Y:S09]  /*45f0*/  @P4 BRA `(.L_x_152) ;  /* 0x00000000000c4947 */ /* 0x000ff20003800000 */
[----:B------:R-:W5:Y:S02]  /*4600*/  LDG.E.U8 R99, desc[UR36][R10.64+0x70] ;  /* 0x000070240a637981 */ /* 0x000f64000c1e1100 */
[----:B-----5:R-:W-:-:S05]  /*4610*/  PRMT R0, R99, 0x8880, RZ ;  /* 0x0000888063007816 */ /* 0x020fca00000000ff */
[----:B------:R-:W-:-:S07]  /*4620*/  IMAD R3, R0, R89, RZ ;  /* 0x0000005900037224 */ /* 0x000fce00078e02ff */
.L_x_152:
[----:B------:R-:W-:Y:S05]  /*4630*/  BSYNC B1 ;  /* 0x0000000000017941 */ /* 0x000fea0003800000 */
.L_x_151:
[----:B---3--:R-:W-:Y:S01]  /*4640*/  @!P4 IMAD R13, R82, R88, R3 ;  /* 0x00000058520dc224 */ /* 0x008fe200078e0203 */
[----:B------:R-:W-:Y:S04]  /*4650*/  BSSY B1, `(.L_x_153) ;  /* 0x0000006000017945 */ /* 0x000fe80003800000 */
[----:B------:R3:W-:Y:S01]  /*4660*/  @!P4 STG.E.U8 desc[UR36][R6.64+0x70], R13 ;  /* 0x0000700d0600c986 */ /* 0x0007e2000c101124 */
[----:B------:R-:W-:Y:S05]  /*4670*/  @P3 BRA `(.L_x_154) ;  /* 0x00000000000c3947 */ /* 0x000fea0003800000 */
[----:B------:R-:W5:Y:S02]  /*4680*/  LDG.E.U8 R99, desc[UR36][R10.64+0x71] ;  /* 0x000071240a637981 */ /* 0x000f64000c1e1100 */
[----:B-----5:R-:W-:-:S05]  /*4690*/  PRMT R0, R99, 0x8880, RZ ;  /* 0x0000888063007816 */ /* 0x020fca00000000ff */
[----:B------:R-:W-:-:S07]  /*46a0*/  IMAD R3, R0, R89, RZ ;  /* 0x0000005900037224 */ /* 0x000fce00078e02ff */
.L_x_154:
[----:B------:R-:W-:Y:S05]  /*46b0*/  BSYNC B1 ;  /* 0x0000000000017941 */ /* 0x000fea0003800000 */
.L_x_153:
[----:B------:R-:W-:Y:S01]  /*46c0*/  @!P3 IMAD R83, R83, R88, R3 ;  /* 0x000000585353b224 */ /* 0x000fe200078e0203 */
[----:B------:R-:W-:Y:S04]  /*46d0*/  BSSY B1, `(.L_x_155) ;  /* 0x0000006000017945 */ /* 0x000fe80003800000 */
[----:B------:R0:W-:Y:S01]  /*46e0*/  @!P3 STG.E.U8 desc[UR36][R6.64+0x71], R83 ;  /* 0x000071530600b986 */ /* 0x0001e2000c101124 */
[----:B------:R-:W-:Y:S05]  /*46f0*/  @P2 BRA `(.L_x_156) ;  /* 0x00000000000c2947 */ /* 0x000fea0003800000 */
[----:B------:R-:W5:Y:S02]  /*4700*/  LDG.E.U8 R99, desc[UR36][R8.64+0x78] ;  /* 0x0000782408637981 */ /* 0x000f64000c1e1100 */
[----:B-----5:R-:W-:-:S05]  /*4710*/  PRMT R0, R99, 0x8880, RZ ;  /* 0x0000888063007816 */ /* 0x020fca00000000ff */
[----:B------:R-:W-:-:S07]  /*4720*/  IMAD R3, R0, R89, RZ ;  /* 0x0000005900037224 */ /* 0x000fce00078e02ff */
.L_x_156:
[----:B------:R-:W-:Y:S05]  /*4730*/  BSYNC B1 ;  /* 0x0000000000017941 */ /* 0x000fea0003800000 */
.L_x_155:
[----:B---3--:R-:W-:Y:S01]  /*4740*/  @!P2 IMAD R13, R84, R88, R3 ;  /* 0x00000058540da224 */ /* 0x008fe200078e0203 */
[----:B------:R-:W-:Y:S04]  /*4750*/  BSSY B1, `(.L_x_157) ;  /* 0x0000006000017945 */ /* 0x000fe80003800000 */
[----:B------:R3:W-:Y:S01]  /*4760*/  @!P2 STG.E.U8 desc[UR36][R4.64+0x78], R13 ;  /* 0x0000780d0400a986 */ /* 0x0007e2000c101124 */
[----:B------:R-:W-:Y:S05]  /*4770*/  @P1 BRA `(.L_x_158) ;  /* 0x00000000000c1947 */ /* 0x000fea0003800000 */
[----:B------:R-:W5:Y:S02]  /*4780*/  LDG.E.U8 R99, desc[UR36][R8.64+0x79] ;  /* 0x0000792408637981 */ /* 0x000f64000c1e1100 */
[----:B-----5:R-:W-:-:S05]  /*4790*/  PRMT R0, R99, 0x8880, RZ ;  /* 0x0000888063007816 */ /* 0x020fca00000000ff */
[----:B------:R-:W-:-:S07]  /*47a0*/  IMAD R3, R0, R89, RZ ;  /* 0x0000005900037224 */ /* 0x000fce00078e02ff */
.L_x_158:
[----:B------:R-:W-:Y:S05]  /*47b0*/  BSYNC B1 ;  /* 0x0000000000017941 */ /* 0x000fea0003800000 */
.L_x_157:
[----:B------:R-:W-:Y:S01]  /*47c0*/  @!P1 IMAD R85, R85, R88, R3 ;  /* 0x0000005855559224 */ /* 0x000fe200078e0203 */
[----:B------:R-:W-:Y:S04]  /*47d0*/  BSSY B1, `(.L_x_159) ;  /* 0x0000006000017945 */ /* 0x000fe80003800000 */
[----:B------:R0:W-:Y:S01]  /*47e0*/  @!P1 STG.E.U8 desc[UR36][R4.64+0x79], R85 ;  /* 0x0000795504009986 */ /* 0x0001e2000c101124 */
[----:B------:R-:W-:Y:S05]  /*47f0*/  @P5 BRA `(.L_x_160) ;  /* 0x00000000000c5947 */ /* 0x000fea0003800000 */
[----:B------:R-:W5:Y:S02]  /*4800*/  LDG.E.U8 R99, desc[UR36][R10.64+0x78] ;  /* 0x000078240a637981 */ /* 0x000f64000c1e1100 */
[----:B-----5:R-:W-:-:S05]  /*4810*/  PRMT R0, R99, 0x8880, RZ ;  /* 0x0000888063007816 */ /* 0x020fca00000000ff */
[----:B------:R-:W-:-:S07]  /*4820*/  IMAD R3, R0, R89, RZ ;  /* 0x0000005900037224 */ /* 0x000fce00078e02ff */
.L_x_160:
[----:B------:R-:W-:Y:S05]  /*4830*/  BSYNC B1 ;  /* 0x0000000000017941 */ /* 0x000fea0003800000 */
.L_x_159:
[----:B0123--:R-:W-:Y:S01]  /*4840*/  @!P5 IMAD R5, R86, R88, R3 ;  /* 0x000000585605d224 */ /* 0x00ffe200078e0203 */
[----:B------:R-:W-:Y:S01]  /*4850*/  ISETP.LT.OR P0, PT, R19, 0x7a, !P0 ;  /* 0x0000007a1300780c */ /* 0x000fe20004701670 */
[----:B------:R-:W-:Y:S03]  /*4860*/  BSSY B1, `(.L_x_161) ;  /* 0x0000006000017945 */ /* 0x000fe60003800000 */
[----:B------:R0:W-:Y:S09]  /*4870*/  @!P5 STG.E.U8 desc[UR36][R6.64+0x78], R5 ;  /* 0x000078050600d986 */ /* 0x0001f2000c101124 */
[----:B------:R-:W-:Y:S05]  /*4880*/  @P0 BRA `(.L_x_162) ;  /* 0x00000000000c0947 */ /* 0x000fea0003800000 */
[----:B------:R-:W2:Y:S02]  /*4890*/  LDG.E.U8 R99, desc[UR36][R10.64+0x79] ;  /* 0x000079240a637981 */ /* 0x000ea4000c1e1100 */
[----:B--2---:R-:W-:-:S05]  /*48a0*/  PRMT R0, R99, 0x8880, RZ ;  /* 0x0000888063007816 */ /* 0x004fca00000000ff */
[----:B------:R-:W-:-:S07]  /*48b0*/  IMAD R3, R0, R89, RZ ;  /* 0x0000005900037224 */ /* 0x000fce00078e02ff */
.L_x_162:
[----:B------:R-:W-:Y:S05]  /*48c0*/  BSYNC B1 ;  /* 0x0000000000017941 */ /* 0x000fea0003800000 */
.L_x_161:
[----:B------:R-:W-:Y:S01]  /*48d0*/  IMAD R3, R87, R88, R3 ;  /* 0x0000005857037224 */ /* 0x000fe200078e0203 */
[----:B------:R-:W-:Y:S06]  /*48e0*/  @P0 BRA `(.L_x_163) ;  /* 0x0000000c00100947 */ /* 0x000fec0003800000 */
[----:B------:R1:W-:Y:S01]  /*48f0*/  STG.E.U8 desc[UR36][R6.64+0x79], R3 ;  /* 0x0000790306007986 */ /* 0x0003e2000c101124 */
[----:B------:R-:W-:Y:S05]  /*4900*/  BRA `(.L_x_163) ;  /* 0x0000000c00087947 */ /* 0x000fea0003800000 */
.L_x_34:
[C---:B------:R-:W-:Y:S02]  /*4910*/  ISETP.GE.AND P1, PT, R20.reuse, 0x1, PT ;  /* 0x000000011400780c */ /* 0x040fe40003f26270 */
[----:B------:R-:W-:Y:S02]  /*4920*/  ISETP.GE.AND P0, PT, R20, 0x9, PT ;  /* 0x000000091400780c */ /* 0x000fe40003f06270 */
[C---:B------:R-:W-:Y:S02]  /*4930*/  ISETP.LT.OR P4, PT, R19.reuse, 0x1, !P1 ;  /* 0x000000011300780c */ /* 0x040fe40004f81670 */
[C---:B------:R-:W-:Y:S02]  /*4940*/  ISETP.LT.OR P3, PT, R19.reuse, 0x2, !P1 ;  /* 0x000000021300780c */ /* 0x040fe40004f61670 */
[C---:B------:R-:W-:Y:S02]  /*4950*/  ISETP.LT.OR P2, PT, R19.reuse, 0x1, !P0 ;  /* 0x000000011300780c */ /* 0x040fe40004741670 */
[----:B------:R-:W-:-:S07]  /*4960*/  ISETP.LT.OR P5, PT, R19, 0x2, !P0 ;  /* 0x000000021300780c */ /* 0x000fce00047a1670 */
[-C--:B------:R-:W-:Y:S02]  /*4970*/  @!P4 IMAD R3, R24, R88.reuse, RZ ;  /* 0x000000581803c224 */ /* 0x080fe400078e02ff */
[-C--:B------:R-:W-:Y:S02]  /*4980*/  @!P3 IMAD R25, R25, R88.reuse, RZ ;  /* 0x000000581919b224 */ /* 0x080fe400078e02ff */
[-C--:B------:R-:W-:Y:S01]  /*4990*/  @!P2 IMAD R9, R26, R88.reuse, RZ ;  /* 0x000000581a09a224 */ /* 0x080fe200078e02ff */
[----:B------:R0:W-:Y:S01]  /*49a0*/  @!P4 STG.E.U8 desc[UR36][R4.64], R3 ;  /* 0x000000030400c986 */ /* 0x0001e2000c101124 */
[----:B------:R-:W-:Y:S01]  /*49b0*/  ISETP.LT.OR P4, PT, R19, 0x9, !P1 ;  /* 0x000000091300780c */ /* 0x000fe20004f81670 */
[----:B------:R-:W-:Y:S02]  /*49c0*/  @!P5 IMAD R27, R27, R88, RZ ;  /* 0x000000581b1bd224 */ /* 0x000fe400078e02ff */
[----:B------:R-:W-:Y:S01]  /*49d0*/  @!P3 STG.E.U8 desc[UR36][R4.64+0x1], R25 ;  /* 0x000001190400b986 */ /* 0x000fe2000c101124 */
[----:B------:R-:W-:-:S03]  /*49e0*/  ISETP.LT.OR P3, PT, R19, 0xa, !P1 ;  /* 0x0000000a1300780c */ /* 0x000fc60004f61670 */
[----:B------:R1:W-:Y:S01]  /*49f0*/  @!P2 STG.E.U8 desc[UR36][R6.64], R9 ;  /* 0x000000090600a986 */ /* 0x0003e2000c101124 */
[----:B------:R-:W-:-:S03]  /*4a00*/  ISETP.LT.OR P2, PT, R19, 0x9, !P0 ;  /* 0x000000091300780c */ /* 0x000fc60004741670 */
[----:B------:R-:W-:Y:S01]  /*4a10*/  @!P5 STG.E.U8 desc[UR36][R6.64+0x1], R27 ;  /* 0x0000011b0600d986 */ /* 0x000fe2000c101124 */
[----:B------:R-:W-:Y:S01]  /*4a20*/  ISETP.LT.OR P5, PT, R19, 0xa, !P0 ;  /* 0x0000000a1300780c */ /* 0x000fe200047a1670 */
[----:B------:R-:W-:-:S04]  /*4a30*/  @!P4 IMAD R11, R28, R88, RZ ;  /* 0x000000581c0bc224 */ /* 0x000fc800078e02ff */
[-C--:B------:R-:W-:Y:S01]  /*4a40*/  @!P3 IMAD R29, R29, R88.reuse, RZ ;  /* 0x000000581d1db224 */ /* 0x080fe200078e02ff */
[----:B------:R-:W-:Y:S01]  /*4a50*/  @!P4 STG.E.U8 desc[UR36][R4.64+0x8], R11 ;  /* 0x0000080b0400c986 */ /* 0x000fe2000c101124 */
[C---:B------:R-:W-:Y:S02]  /*4a60*/  ISETP.LT.OR P4, PT, R19.reuse, 0x11, !P1 ;  /* 0x000000111300780c */ /* 0x040fe40004f81670 */
[-C--:B0-----:R-:W-:Y:S01]  /*4a70*/  @!P2 IMAD R3, R30, R88.reuse, RZ ;  /* 0x000000581e03a224 */ /* 0x081fe200078e02ff */
[----:B------:R-:W-:Y:S01]  /*4a80*/  @!P3 STG.E.U8 desc[UR36][R4.64+0x9], R29 ;  /* 0x0000091d0400b986 */ /* 0x000fe2000c101124 */
[----:B------:R-:W-:Y:S02]  /*4a90*/  ISETP.LT.OR P3, PT, R19, 0x12, !P1 ;  /* 0x000000121300780c */ /* 0x000fe40004f61670 */
[----:B------:R-:W-:Y:S01]  /*4aa0*/  @!P5 IMAD R31, R31, R88, RZ ;  /* 0x000000581f1fd224 */ /* 0x000fe200078e02ff */
[----:B------:R0:W-:Y:S01]  /*4ab0*/  @!P2 STG.E.U8 desc[UR36][R6.64+0x8], R3 ;  /* 0x000008030600a986 */ /* 0x0001e2000c101124 */
[----:B------:R-:W-:-:S03]  /*4ac0*/  ISETP.LT.OR P2, PT, R19, 0x11, !P0 ;  /* 0x000000111300780c */ /* 0x000fc60004741670 */
[----:B------:R-:W-:Y:S01]  /*4ad0*/  @!P5 STG.E.U8 desc[UR36][R6.64+0x9], R31 ;  /* 0x0000091f0600d986 */ /* 0x000fe2000c101124 */
[----:B------:R-:W-:Y:S01]  /*4ae0*/  ISETP.LT.OR P5, PT, R19, 0x12, !P0 ;  /* 0x000000121300780c */ /* 0x000fe200047a1670 */
[----:B-1----:R-:W-:-:S04]  /*4af0*/  @!P4 IMAD R9, R32, R88, RZ ;  /* 0x000000582009c224 */ /* 0x002fc800078e02ff */
        /* <DEDUP_REMOVED lines=109> */
[----:B------:R1:W-:Y:S01]  /*51d0*/  @!P4 STG.E.U8 desc[UR36][R4.64+0x58], R11 ;  /* 0x0000580b0400c986 */ /* 0x0003e2000c101124 */
        /* <DEDUP_REMOVED lines=13> */
[-C--:B-1----:R-:W-:Y:S01]  /*52b0*/  @!P2 IMAD R11, R74, R88.reuse, RZ ;  /* 0x000000584a0ba224 */ /* 0x082fe200078e02ff */
[----:B------:R-:W-:Y:S01]  /*52c0*/  @!P3 STG.E.U8 desc[UR36][R4.64+0x61], R73 ;  /* 0x000061490400b986 */ /* 0x000fe2000c101124 */
[----:B------:R-:W-:Y:S02]  /*52d0*/  ISETP.LT.OR P3, PT, R19, 0x6a, !P1 ;  /* 0x0000006a1300780c */ /* 0x000fe40004f61670 */
[----:B------:R-:W-:Y:S01]  /*52e0*/  @!P5 IMAD R75, R75, R88, RZ ;  /* 0x000000584b4bd224 */ /* 0x000fe200078e02ff */
[----:B------:R1:W-:Y:S01]  /*52f0*/  @!P2 STG.E.U8 desc[UR36][R6.64+0x60], R11 ;  /* 0x0000600b0600a986 */ /* 0x0003e2000c101124 */
[----:B------:R-:W-:-:S03]  /*5300*/  ISETP.LT.OR P2, PT, R19, 0x69, !P0 ;  /* 0x000000691300780c */ /* 0x000fc60004741670 */
[----:B------:R-:W-:Y:S01]  /*5310*/  @!P5 STG.E.U8 desc[UR36][R6.64+0x61], R75 ;  /* 0x0000614b0600d986 */ /* 0x000fe2000c101124 */
[----:B------:R-:W-:Y:S01]  /*5320*/  ISETP.LT.OR P5, PT, R19, 0x6a, !P0 ;  /* 0x0000006a1300780c */ /* 0x000fe200047a1670 */
[----:B0-----:R-:W-:-:S04]  /*5330*/  @!P4 IMAD R3, R76, R88, RZ ;  /* 0x000000584c03c224 */ /* 0x001fc800078e02ff */
[-C--:B------:R-:W-:Y:S01]  /*5340*/  @!P3 IMAD R77, R77, R88.reuse, RZ ;  /* 0x000000584d4db224 */ /* 0x080fe200078e02ff */
[----:B------:R0:W-:Y:S01]  /*5350*/  @!P4 STG.E.U8 desc[UR36][R4.64+0x68], R3 ;  /* 0x000068030400c986 */ /* 0x0001e2000c101124 */
[C---:B------:R-:W-:Y:S02]  /*5360*/  ISETP.LT.OR P4, PT, R19.reuse, 0x72, !P1 ;  /* 0x000000721300780c */ /* 0x040fe40004f81670 */
[-C--:B--2---:R-:W-:Y:S01]  /*5370*/  @!P2 IMAD R9, R78, R88.reuse, RZ ;  /* 0x000000584e09a224 */ /* 0x084fe200078e02ff */
[----:B------:R-:W-:Y:S01]  /*5380*/  @!P3 STG.E.U8 desc[UR36][R4.64+0x69], R77 ;  /* 0x0000694d0400b986 */ /* 0x000fe2000c101124 */
[----:B------:R-:W-:Y:S02]  /*5390*/  ISETP.LT.OR P3, PT, R19, 0x71, !P1 ;  /* 0x000000711300780c */ /* 0x000fe40004f61670 */
[----:B------:R-:W-:Y:S01]  /*53a0*/  @!P5 IMAD R79, R79, R88, RZ ;  /* 0x000000584f4fd224 */ /* 0x000fe200078e02ff */
[----:B------:R-:W-:Y:S01]  /*53b0*/  @!P2 STG.E.U8 desc[UR36][R6.64+0x68], R9 ;  /* 0x000068090600a986 */ /* 0x000fe2000c101124 */
[----:B------:R-:W-:-:S03]  /*53c0*/  ISETP.LT.OR P2, PT, R19, 0x71, !P0 ;  /* 0x000000711300780c */ /* 0x000fc60004741670 */
[----:B------:R-:W-:Y:S01]  /*53d0*/  @!P5 STG.E.U8 desc[UR36][R6.64+0x69], R79 ;  /* 0x0000694f0600d986 */ /* 0x000fe2000c101124 */
[----:B------:R-:W-:Y:S01]  /*53e0*/  ISETP.LT.OR P5, PT, R19, 0x79, !P0 ;  /* 0x000000791300780c */ /* 0x000fe200047a1670 */
[----:B------:R-:W-:-:S04]  /*53f0*/  @!P4 IMAD R81, R81, R88, RZ ;  /* 0x000000585151c224 */ /* 0x000fc800078e02ff */
[-C--:B-1----:R-:W-:Y:S01]  /*5400*/  @!P3 IMAD R11, R80, R88.reuse, RZ ;  /* 0x00000058500bb224 */ /* 0x082fe200078e02ff */
[----:B------:R-:W-:Y:S01]  /*5410*/  @!P4 STG.E.U8 desc[UR36][R4.64+0x71], R81 ;  /* 0x000071510400c986 */ /* 0x000fe2000c101124 */
[C---:B------:R-:W-:Y:S02]  /*5420*/  ISETP.LT.OR P4, PT, R19.reuse, 0x72, !P0 ;  /* 0x000000721300780c */ /* 0x040fe40004781670 */
[C---:B------:R-:W-:Y:S01]  /*5430*/  ISETP.LT.OR P0, PT, R19.reuse, 0x7a, !P0 ;  /* 0x0000007a1300780c */ /* 0x040fe20004701670 */
[----:B------:R1:W-:Y:S01]  /*5440*/  @!P3 STG.E.U8 desc[UR36][R4.64+0x70], R11 ;  /* 0x0000700b0400b986 */ /* 0x0003e2000c101124 */
[C---:B------:R-:W-:Y:S01]  /*5450*/  ISETP.LT.OR P3, PT, R19.reuse, 0x79, !P1 ;  /* 0x000000791300780c */ /* 0x040fe20004f61670 */
[----:B0-----:R-:W-:Y:S01]  /*5460*/  @!P2 IMAD R3, R82, R88, RZ ;  /* 0x000000585203a224 */ /* 0x001fe200078e02ff */
[----:B------:R-:W-:-:S04]  /*5470*/  ISETP.LT.OR P1, PT, R19, 0x7a, !P1 ;  /* 0x0000007a1300780c */ /* 0x000fc80004f21670 */
[----:B------:R2:W-:Y:S03]  /*5480*/  @!P2 STG.E.U8 desc[UR36][R6.64+0x70], R3 ;  /* 0x000070030600a986 */ /* 0x0005e6000c101124 */
[-C--:B------:R-:W-:Y:S02]  /*5490*/  @!P4 IMAD R83, R83, R88.reuse, RZ ;  /* 0x000000585353c224 */ /* 0x080fe400078e02ff */
[-C--:B-1----:R-:W-:Y:S02]  /*54a0*/  @!P5 IMAD R11, R86, R88.reuse, RZ ;  /* 0x00000058560bd224 */ /* 0x082fe400078e02ff */
[-C--:B------:R-:W-:Y:S01]  /*54b0*/  @!P3 IMAD R9, R84, R88.reuse, RZ ;  /* 0x000000585409b224 */ /* 0x080fe200078e02ff */
[----:B------:R2:W-:Y:S01]  /*54c0*/  @!P4 STG.E.U8 desc[UR36][R6.64+0x71], R83 ;  /* 0x000071530600c986 */ /* 0x0005e2000c101124 */
[-C--:B------:R-:W-:Y:S02]  /*54d0*/  @!P1 IMAD R85, R85, R88.reuse, RZ ;  /* 0x0000005855559224 */ /* 0x080fe400078e02ff */
[----:B------:R-:W-:Y:S01]  /*54e0*/  @!P0 IMAD R87, R87, R88, RZ ;  /* 0x0000005857578224 */ /* 0x000fe200078e02ff */
[----:B------:R2:W-:Y:S04]  /*54f0*/  @!P3 STG.E.U8 desc[UR36][R4.64+0x78], R9 ;  /* 0x000078090400b986 */ /* 0x0005e8000c101124 */
[----:B------:R2:W-:Y:S04]  /*5500*/  @!P1 STG.E.U8 desc[UR36][R4.64+0x79], R85 ;  /* 0x0000795504009986 */ /* 0x0005e8000c101124 */
[----:B------:R2:W-:Y:S04]  /*5510*/  @!P5 STG.E.U8 desc[UR36][R6.64+0x78], R11 ;  /* 0x0000780b0600d986 */ /* 0x0005e8000c101124 */
[----:B------:R2:W-:Y:S02]  /*5520*/  @!P0 STG.E.U8 desc[UR36][R6.64+0x79], R87 ;  /* 0x0000795706008986 */ /* 0x0005e4000c101124 */
.L_x_163:
[----:B------:R-:W-:Y:S05]  /*5530*/  BSYNC B0 ;  /* 0x0000000000007941 */ /* 0x000fea0003800000 */
.L_x_33:
[----:B0-2---:R-:W2:Y:S01]  /*5540*/  LDL.64 R4, [R1] ;  /* 0x0000000001047983 */ /* 0x005ea20000100a00 */
[----:B------:R-:W-:Y:S01]  /*5550*/  ULDC.64 UR4, c[0x0][0x650] ;  /* 0x0001940000047ab9 */ /* 0x000fe20000000a00 */
[----:B------:R-:W-:Y:S02]  /*5560*/  IMAD.U32 R0, RZ, RZ, UR44 ;  /* 0x0000002cff007e24 */ /* 0x000fe4000f8e00ff */
[----:B------:R-:W-:Y:S02]  /*5570*/  IMAD.MOV.U32 R22, RZ, RZ, -0x1 ;  /* 0xffffffffff167424 */ /* 0x000fe400078e00ff */
[----:B------:R0:W-:Y:S01]  /*5580*/  SYNCS.ARRIVE.TRANS64.A1T0 RZ, [R0+UR47], RZ ;  /* 0x000000ff00ff79a7 */ /* 0x0001e2000810002f */
[----:B------:R-:W-:Y:S02]  /*5590*/  IMAD.MOV.U32 R19, RZ, RZ, -0x1 ;  /* 0xffffffffff137424 */ /* 0x000fe400078e00ff */
[----:B------:R-:W-:Y:S01]  /*55a0*/  IMAD.MOV.U32 R18, RZ, RZ, -0x1 ;  /* 0xffffffffff127424 */ /* 0x000fe200078e00ff */
[----:B0-----:R-:W-:-:S02]  /*55b0*/  PRMT R0, RZ, 0x7610, R0 ;  /* 0x00007610ff007816 */ /* 0x001fc40000000000 */
[----:B--2---:R-:W-:-:S05]  /*55c0*/  LEA R16, P0, R4, R16, 0x1 ;  /* 0x0000001004107211 */ /* 0x004fca00078008ff */
[----:B------:R-:W-:Y:S01]  /*55d0*/  IMAD.X R17, R96, 0x1, R17, P0 ;  /* 0x0000000160117824 */ /* 0x000fe200000e0611 */
[----:B------:R-:W-:-:S04]  /*55e0*/  ISETP.GE.U32.AND P0, PT, R16, UR4, PT ;  /* 0x0000000410007c0c */ /* 0x000fc8000bf06070 */
[----:B------:R-:W-:-:S13]  /*55f0*/  ISETP.GE.U32.AND.EX P0, PT, R17, UR5, PT, P0 ;  /* 0x0000000511007c0c */ /* 0x000fda000bf06100 */
[----:B------:R-:W-:Y:S05]  /*5600*/  @P0 BRA `(.L_x_164) ;  /* 0x0000000400500947 */ /* 0x000fea0003800000 */
[----:B------:R-:W0:Y:S01]  /*5610*/  LDC.64 R10, c[0x0][0x628] ;  /* 0x00018a00ff0a7b82 */ /* 0x000e220000000a00 */
[----:B------:R-:W2:Y:S01]  /*5620*/  S2R R19, SR_CTAID.X ;  /* 0x0000000000137919 */ /* 0x000ea20000002500 */
[----:B------:R-:W-:Y:S02]  /*5630*/  IMAD.MOV.U32 R8, RZ, RZ, R16 ;  /* 0x000000ffff087224 */ /* 0x000fe400078e0010 */
[----:B------:R-:W-:Y:S01]  /*5640*/  IMAD.MOV.U32 R9, RZ, RZ, R17 ;  /* 0x000000ffff097224 */ /* 0x000fe200078e0011 */
[----:B------:R-:W3:Y:S03]  /*5650*/  S2R R20, SR_CTAID.Y ;  /* 0x0000000000147919 */ /* 0x000ee60000002600 */
[----:B------:R-:W1:Y:S08]  /*5660*/  LDC R0, c[0x0][0x630] ;  /* 0x00018c00ff007b82 */ /* 0x000e700000000800 */
[----:B------:R-:W1:Y:S01]  /*5670*/  LDC.64 R14, c[0x0][0x620] ;  /* 0x00018800ff0e7b82 */ /* 0x000e620000000a00 */
[----:B0-----:R-:W-:-:S04]  /*5680*/  ISETP.NE.U32.AND P0, PT, R10, RZ, PT ;  /* 0x000000ff0a00720c */ /* 0x001fc80003f05070 */
[----:B------:R-:W-:-:S13]  /*5690*/  ISETP.NE.AND.EX P0, PT, R11, RZ, PT, P0 ;  /* 0x000000ff0b00720c */ /* 0x000fda0003f05300 */
[----:B-123--:R-:W-:Y:S05]  /*56a0*/  @!P0 BRA `(.L_x_165) ;  /* 0x0000000000288947 */ /* 0x00efea0003800000 */
[----:B------:R-:W0:Y:S02]  /*56b0*/  LDC R3, c[0x0][0x634] ;  /* 0x00018d00ff037b82 */ /* 0x000e240000000800 */
[----:B0-----:R-:W-:-:S05]  /*56c0*/  IADD3 R3, P0, R16, R3, RZ ;  /* 0x0000000310037210 */ /* 0x001fca0007f1e0ff */
[----:B------:R-:W-:-:S04]  /*56d0*/  IMAD.X R13, RZ, RZ, R17, P0 ;  /* 0x000000ffff0d7224 */ /* 0x000fc800000e0611 */
[----:B------:R-:W-:-:S04]  /*56e0*/  IMAD.WIDE.U32 R4, R13, R10, RZ ;  /* 0x0000000a0d047225 */ /* 0x000fc800078e00ff */
[----:B----4-:R-:W-:-:S04]  /*56f0*/  IMAD.WIDE.U32 R6, P0, R3, R11, R4 ;  /* 0x0000000b03067225 */ /* 0x010fc80007800004 */
[----:B------:R-:W-:-:S04]  /*5700*/  IMAD.WIDE.U32 R4, R3, R10, RZ ;  /* 0x0000000a03047225 */ /* 0x000fc800078e00ff */
[----:B------:R-:W-:Y:S01]  /*5710*/  IMAD.X R9, RZ, RZ, RZ, P0 ;  /* 0x000000ffff097224 */ /* 0x000fe200000e06ff */
[----:B------:R-:W-:Y:S01]  /*5720*/  IADD3 RZ, P0, R5, R6, RZ ;  /* 0x0000000605ff7210 */ /* 0x000fe20007f1e0ff */
[----:B------:R-:W-:-:S04]  /*5730*/  IMAD.MOV.U32 R8, RZ, RZ, R7 ;  /* 0x000000ffff087224 */ /* 0x000fc800078e0007 */
[----:B------:R-:W-:-:S08]  /*5740*/  IMAD.WIDE.U32.X R8, R13, R11, R8, P0 ;  /* 0x0000000b0d087225 */ /* 0x000fd000000e0408 */
.L_x_165:
[-CC-:B------:R-:W-:Y:S01]  /*5750*/  SHF.R.U64 R18, R8, R0.reuse, R9.reuse ;  /* 0x0000000008127219 */ /* 0x180fe20000001209 */
[----:B------:R-:W0:Y:S01]  /*5760*/  LDC.64 R24, c[0x0][0x640] ;  /* 0x00019000ff187b82 */ /* 0x000e220000000a00 */
[----:B------:R-:W-:Y:S01]  /*5770*/  SHF.R.U32.HI R0, RZ, R0, R9 ;  /* 0x00000000ff007219 */ /* 0x000fe20000011609 */
[----:B------:R-:W-:Y:S01]  /*5780*/  ULDC UR4, c[0x0][0x150] ;  /* 0x0000540000047ab9 */ /* 0x000fe20000000800 */
[----:B------:R-:W-:Y:S02]  /*5790*/  IADD3 R3, P0, RZ, -R18, RZ ;  /* 0x80000012ff037210 */ /* 0x000fe40007f1e0ff */
[----:B----4-:R-:W-:-:S03]  /*57a0*/  I2FP.F32.U32 R7, R19 ;  /* 0x0000001300077245 */ /* 0x010fc60000201000 */
[----:B------:R-:W1:Y:S01]  /*57b0*/  LDC R6, c[0x0][0x618] ;  /* 0x00018600ff067b82 */ /* 0x000e620000000800 */
[----:B------:R-:W-:Y:S02]  /*57c0*/  IMAD.X R5, RZ, RZ, ~R0, P0 ;  /* 0x000000ffff057224 */ /* 0x000fe400000e0e00 */
[----:B------:R-:W-:Y:S01]  /*57d0*/  FMUL R7, R7, UR4 ;  /* 0x0000000407077c20 */ /* 0x000fe20008400000 */
[----:B------:R-:W-:Y:S01]  /*57e0*/  ULDC UR4, c[0x0][0x154] ;  /* 0x0000550000047ab9 */ /* 0x000fe20000000800 */
[-C--:B------:R-:W-:Y:S02]  /*57f0*/  IMAD R0, R5, R14.reuse, RZ ;  /* 0x0000000e05007224 */ /* 0x080fe400078e02ff */
[C---:B------:R-:W-:Y:S01]  /*5800*/  IMAD.WIDE.U32 R4, R3.reuse, R14, R16 ;  /* 0x0000000e03047225 */ /* 0x040fe200078e0010 */
[----:B------:R-:W2:Y:S01]  /*5810*/  LDC R8, c[0x0][0x608] ;  /* 0x00018200ff087b82 */ /* 0x000ea20000000800 */
[----:B------:R-:W3:Y:S02]  /*5820*/  F2I.U32.TRUNC.NTZ R7, R7 ;  /* 0x0000000700077305 */ /* 0x000ee4000020f000 */
[----:B------:R-:W-:-:S04]  /*5830*/  IMAD R3, R3, R15, R0 ;  /* 0x0000000f03037224 */ /* 0x000fc800078e0200 */
[----:B------:R-:W-:Y:S01]  /*5840*/  IMAD.IADD R3, R5, 0x1, R3 ;  /* 0x0000000105037824 */ /* 0x000fe200078e0203 */
[----:B------:R-:W4:Y:S01]  /*5850*/  LDC R22, c[0x0][0x658] ;  /* 0x00019600ff167b82 */ /* 0x000f220000000800 */
[----:B------:R-:W-:Y:S02]  /*5860*/  I2FP.F32.U32 R5, R20 ;  /* 0x0000001400057245 */ /* 0x000fe40000201000 */
[----:B0-----:R-:W-:-:S04]  /*5870*/  ISETP.NE.U32.AND P0, PT, R24, RZ, PT ;  /* 0x000000ff1800720c */ /* 0x001fc80003f05070 */
[----:B------:R-:W-:Y:S01]  /*5880*/  ISETP.NE.AND.EX P0, PT, R25, RZ, PT, P0 ;  /* 0x000000ff1900720c */ /* 0x000fe20003f05300 */
[----:B------:R-:W0:Y:S01]  /*5890*/  LDC R0, c[0x0][0x144] ;  /* 0x00005100ff007b82 */ /* 0x000e220000000800 */
[-C--:B-1----:R-:W-:Y:S01]  /*58a0*/  SHF.R.U64 R10, R4, R6.reuse, R3 ;  /* 0x00000006040a7219 */ /* 0x082fe20000001203 */
[----:B---3--:R-:W-:Y:S01]  /*58b0*/  IMAD.MOV R7, RZ, RZ, -R7 ;  /* 0x000000ffff077224 */ /* 0x008fe200078e0a07 */
[----:B------:R-:W-:Y:S01]  /*58c0*/  SHF.R.U32.HI R3, RZ, R6, R3 ;  /* 0x00000006ff037219 */ /* 0x000fe20000011603 */
[----:B------:R-:W-:-:S04]  /*58d0*/  FMUL R6, R5, UR4 ;  /* 0x0000000405067c20 */ /* 0x000fc80008400000 */
[----:B------:R-:W1:Y:S01]  /*58e0*/  LDC R15, c[0x0][0x148] ;  /* 0x00005200ff0f7b82 */ /* 0x000e620000000800 */
[----:B------:R3:W0:Y:S01]  /*58f0*/  F2I.U32.TRUNC.NTZ R14, R6 ;  /* 0x00000006000e7305 */ /* 0x000622000020f000 */
[-CC-:B--2---:R-:W-:Y:S02]  /*5900*/  SHF.R.U64 R12, R10, R8.reuse, R3.reuse ;  /* 0x000000080a0c7219 */ /* 0x184fe40000001203 */
[----:B------:R-:W-:-:S04]  /*5910*/  SHF.R.U32.HI R3, RZ, R8, R3 ;  /* 0x00000008ff037219 */ /* 0x000fc80000011603 */
[----:B------:R-:W2:Y:S01]  /*5920*/  LDC R21, c[0x0][0x600] ;  /* 0x00018000ff157b82 */ /* 0x000ea20000000800 */
[-CC-:B----4-:R-:W-:Y:S02]  /*5930*/  SHF.R.U64 R13, R12, R22.reuse, R3.reuse ;  /* 0x000000160c0d7219 */ /* 0x190fe40000001203 */
[----:B------:R-:W-:-:S03]  /*5940*/  SHF.R.U32.HI R5, RZ, R22, R3 ;  /* 0x00000016ff057219 */ /* 0x000fc60000011603 */
[----:B------:R-:W-:Y:S02]  /*5950*/  IMAD.MOV.U32 R4, RZ, RZ, R13 ;  /* 0x000000ffff047224 */ /* 0x000fe400078e000d */
[----:B------:R-:W4:Y:S01]  /*5960*/  LDC R26, c[0x0][0x648] ;  /* 0x00019200ff1a7b82 */ /* 0x000f220000000800 */
[----:B0-----:R-:W-:-:S07]  /*5970*/  IMAD R22, R0, R7, R19 ;  /* 0x0000000700167224 */ /* 0x001fce00078e0213 */
[----:B------:R-:W0:Y:S08]  /*5980*/  LDC R27, c[0x0][0x638] ;  /* 0x00018e00ff1b7b82 */ /* 0x000e300000000800 */
[----:B------:R-:W0:Y:S01]  /*5990*/  LDC R28, c[0x0][0x610] ;  /* 0x00018400ff1c7b82 */ /* 0x000e220000000800 */
[----:B-1-3--:R-:W-:Y:S05]  /*59a0*/  @!P0 BRA `(.L_x_166) ;  /* 0x0000000000288947 */ /* 0x00afea0003800000 */
[----:B------:R-:W1:Y:S02]  /*59b0*/  LDC R0, c[0x0][0x64c] ;  /* 0x00019300ff007b82 */ /* 0x000e640000000800 */
[----:B-1----:R-:W-:-:S05]  /*59c0*/  IADD3 R3, P0, R13, R0, RZ ;  /* 0x000000000d037210 */ /* 0x002fca0007f1e0ff */
        /* <DEDUP_REMOVED lines=8> */
.L_x_166:
[----:B------:R-:W-:Y:S01]  /*5a50*/  ISETP.NE.AND P0, PT, R2, 0x1, PT ;  /* 0x000000010200780c */ /* 0x000fe20003f05270 */
[----:B------:R-:W-:Y:S01]  /*5a60*/  IMAD.MOV R14, RZ, RZ, -R14 ;  /* 0x000000ffff0e7224 */ /* 0x000fe200078e0a0e */
[----:B----4-:R-:W-:Y:S01]  /*5a70*/  SHF.R.U64 R0, R4, R26, R5 ;  /* 0x0000001a04007219 */ /* 0x010fe20000001205 */
[----:B--2---:R-:W-:Y:S01]  /*5a80*/  VIADD R5, R21, 0xffffffff ;  /* 0xffffffff15057836 */ /* 0x004fe20000000000 */
[----:B------:R-:W-:-:S03]  /*5a90*/  LOP3.LUT R3, R12, R97, RZ, 0xc0, !PT ;  /* 0x000000610c037212 */ /* 0x000fc600078ec0ff */
[----:B------:R-:W-:Y:S01]  /*5aa0*/  IMAD.MOV R4, RZ, RZ, -R0 ;  /* 0x000000ffff047224 */ /* 0x000fe200078e0a00 */
[----:B------:R-:W-:Y:S01]  /*5ab0*/  LOP3.LUT R5, R10, R5, RZ, 0xc0, !PT ;  /* 0x000000050a057212 */ /* 0x000fe200078ec0ff */
[----:B------:R-:W-:Y:S02]  /*5ac0*/  IMAD R3, R94, R0, R3 ;  /* 0x000000005e037224 */ /* 0x000fe400078e0203 */
[----:B0-----:R-:W-:Y:S02]  /*5ad0*/  IMAD R0, R4, R27, R13 ;  /* 0x0000001b04007224 */ /* 0x001fe400078e020d */
[----:B------:R-:W-:Y:S02]  /*5ae0*/  @P0 IMAD R22, R15, R14, R20 ;  /* 0x0000000e0f160224 */ /* 0x000fe400078e0214 */
[----:B------:R-:W-:Y:S02]  /*5af0*/  IMAD.MOV.U32 R4, RZ, RZ, 0x1 ;  /* 0x00000001ff047424 */ /* 0x000fe400078e00ff */
[----:B------:R-:W-:-:S02]  /*5b00*/  IMAD R22, R3, R28, R22 ;  /* 0x0000001c03167224 */ /* 0x000fc400078e0216 */
[----:B------:R-:W-:Y:S01]  /*5b10*/  IMAD R3, R0, R21, R5 ;  /* 0x0000001500037224 */ /* 0x000fe200078e0205 */
[----:B------:R-:W-:-:S04]  /*5b20*/  PRMT R0, R4, 0x7610, R0 ;  /* 0x0000761004007816 */ /* 0x000fc80000000000 */
[----:B------:R-:W-:Y:S02]  /*5b30*/  SEL R19, R3, R22, !P0 ;  /* 0x0000001603137207 */ /* 0x000fe40004000000 */
[----:B------:R-:W-:-:S07]  /*5b40*/  SEL R22, R22, R3, !P0 ;  /* 0x0000000316167207 */ /* 0x000fce0004000000 */
.L_x_164:
[----:B------:R-:W-:Y:S02]  /*5b50*/  LOP3.LUT P0, RZ, R0, 0xff, RZ, 0xc0, !PT ;  /* 0x000000ff00ff7812 */ /* 0x000fe4000780c0ff */
[----:B------:R-:W-:-:S11]  /*5b60*/  LOP3.LUT R100, R100, 0x1, RZ, 0x3c, !PT ;  /* 0x0000000164647812 */ /* 0x000fd600078e3cff */
[----:B------:R-:W-:Y:S05]  /*5b70*/  @P0 BRA `(.L_x_167) ;  /* 0xffffffbc008c0947 */ /* 0x000fea000383ffff */
[----:B------:R-:W-:Y:S05]  /*5b80*/  EXIT ;  /* 0x000000000000794d */ /* 0x000fea0003800000 */
.L_x_14:
[----:B------:R-:W-:-:S08]  /*5b90*/  ISETP.NE.AND P0, PT, R14, RZ, PT ;  /* 0x000000ff0e00720c */ /* 0x000fd00003f05270 */
[----:B0-----:R-:W0:-:S00]  /*5ba0*/  USETMAXREG.DEALLOC.CTAPOOL 0x28 ;  /* 0x00000028000079c8 */ /* 0x001e0000080e0500 */
[----:B------:R-:W-:Y:S05]  /*5bb0*/  @P0 EXIT ;  /* 0x000000000000094d */ /* 0x000fea0003800000 */
[----:B0-----:R-:W-:Y:S01]  /*5bc0*/  LOP3.LUT P0, RZ, R3, 0xff, RZ, 0xc0, !PT ;  /* 0x000000ff03ff7812 */ /* 0x001fe2000780c0ff */
[----:B------:R-:W-:Y:S02]  /*5bd0*/  IMAD.MOV.U32 R3, RZ, RZ, 0x1 ;  /* 0x00000001ff037424 */ /* 0x000fe400078e00ff */
[----:B------:R-:W-:-:S10]  /*5be0*/  IMAD.MOV.U32 R8, RZ, RZ, RZ ;  /* 0x000000ffff087224 */ /* 0x000fd400078e00ff */
[----:B------:R-:W-:Y:S05]  /*5bf0*/  @!P0 BRA `(.L_x_168) ;  /* 0x0000000c00148947 */ /* 0x000fea0003800000 */
[----:B------:R-:W-:Y:S01]  /*5c00*/  LOP3.LUT P0, RZ, R5, 0x1f, RZ, 0xc0, !PT ;  /* 0x0000001f05ff7812 */ /* 0x000fe2000780c0ff */
[----:B------:R-:W-:Y:S01]  /*5c10*/  ULDC UR5, c[0x0][0x658] ;  /* 0x0001960000057ab9 */ /* 0x000fe20000000800 */
[----:B------:R-:W-:Y:S01]  /*5c20*/  UMOV UR6, 0xffffffff ;  /* 0xffffffff00067882 */ /* 0x000fe20000000000 */
[----:B------:R-:W-:Y:S01]  /*5c30*/  BSSY B0, `(.L_x_168) ;  /* 0x00000c1000007945 */ /* 0x000fe20003800000 */
[----:B------:R-:W-:Y:S01]  /*5c40*/  USHF.L.U32 UR6, UR6, UR5, URZ ;  /* 0x0000000506067299 */ /* 0x000fe2000800063f */
[C---:B------:R-:W-:Y:S01]  /*5c50*/  ISETP.NE.AND P2, PT, R4.reuse, RZ, PT ;  /* 0x000000ff0400720c */ /* 0x040fe20003f45270 */
[----:B------:R-:W-:Y:S01]  /*5c60*/  IMAD.MOV.U32 R10, RZ, RZ, 0x1 ;  /* 0x00000001ff0a7424 */ /* 0x000fe200078e00ff */
[----:B------:R-:W-:Y:S01]  /*5c70*/  ISETP.NE.OR P0, PT, R4, RZ, !P0 ;  /* 0x000000ff0400720c */ /* 0x000fe20004705670 */
[----:B------:R-:W-:Y:S01]  /*5c80*/  IMAD.MOV.U32 R3, RZ, RZ, 0x1 ;  /* 0x00000001ff037424 */ /* 0x000fe200078e00ff */
[----:B------:R-:W-:Y:S01]  /*5c90*/  LOP3.LUT R9, R23, 0x2, RZ, 0xfc, !PT ;  /* 0x0000000217097812 */ /* 0x000fe200078efcff */
[----:B------:R-:W-:Y:S01]  /*5ca0*/  IMAD.MOV.U32 R8, RZ, RZ, RZ ;  /* 0x000000ffff087224 */ /* 0x000fe200078e00ff */
[----:B------:R-:W-:Y:S01]  /*5cb0*/  ULDC UR4, c[0x0][0x600] ;  /* 0x0001800000047ab9 */ /* 0x000fe20000000800 */
[----:B------:R-:W-:Y:S01]  /*5cc0*/  UMOV UR7, 0x1 ;  /* 0x0000000100077882 */ /* 0x000fe20000000000 */
[----:B------:R-:W-:-:S02]  /*5cd0*/  UIADD3 UR19, UR40, 0x1, URZ ;  /* 0x0000000128137890 */ /* 0x000fc4000fffe03f */
[----:B------:R-:W-:Y:S02]  /*5ce0*/  UIADD3 UR15, UR4, -0x1, URZ ;  /* 0xffffffff040f7890 */ /* 0x000fe4000fffe03f */
[----:B------:R-:W-:Y:S02]  /*5cf0*/  USHF.L.U32 UR17, UR7, UR5, URZ ;  /* 0x0000000507117299 */ /* 0x000fe4000800063f */
[----:B------:R-:W-:Y:S01]  /*5d00*/  ULOP3.LUT UR16, URZ, UR6, URZ, 0x33, !UPT ;  /* 0x000000063f107292 */ /* 0x000fe2000f8e333f */
[----:B------:R-:W-:-:S11]  /*5d10*/  ULDC.64 UR20, c[0x0][0x198] ;  /* 0x0000660000147ab9 */ /* 0x000fd60000000a00 */
.L_x_180:
[----:B------:R-:W-:-:S03]  /*5d20*/  UMOV UR4, 0xffffffff ;  /* 0xffffffff00047882 */ /* 0x000fc60000000000 */
[----:B------:R-:W-:Y:S05]  /*5d30*/  BRA.DIV UR4, `(.L_x_169) ;  /* 0x0000002204847947 */ /* 0x000fea000b800000 */
[----:B------:R-:W-:-:S13]  /*5d40*/  ELECT P6, URZ, PT ;  /* 0x00000000003f782f */ /* 0x000fda00038c0000 */
.L_x_226:
[----:B------:R-:W0:Y:S01]  /*5d50*/  LDC R4, c[0x0][0x28c] ;  /* 0x0000a300ff047b82 */ /* 0x000e220000000800 */
[----:B------:R-:W-:Y:S01]  /*5d60*/  BSSY B1, `(.L_x_170) ;  /* 0x0000037000017945 */ /* 0x000fe20003800000 */
[----:B0-----:R-:W-:-:S13]  /*5d70*/  ISETP.LT.OR P6, PT, R4, 0x1, !P6 ;  /* 0x000000010400780c */ /* 0x001fda00077c1670 */
[----:B------:R-:W-:Y:S05]  /*5d80*/  @P6 BRA `(.L_x_171) ;  /* 0x0000000000d06947 */ /* 0x000fea0003800000 */
[----:B------:R-:W-:Y:S02]  /*5d90*/  IMAD.SHL.U32 R19, R19, 0x80, RZ ;  /* 0x0000008013137824 */ /* 0x000fe400078e00ff */
[----:B------:R-:W-:Y:S02]  /*5da0*/  IMAD.SHL.U32 R22, R22, 0x40, RZ ;  /* 0x0000004016167824 */ /* 0x000fe400078e00ff */
[----:B------:R-:W-:Y:S02]  /*5db0*/  IMAD.MOV.U32 R13, RZ, RZ, RZ ;  /* 0x000000ffff0d7224 */ /* 0x000fe400078e00ff */
[----:B------:R-:W-:Y:S02]  /*5dc0*/  IMAD.U32 R14, RZ, RZ, UR19 ;  /* 0x00000013ff0e7e24 */ /* 0x000fe4000f8e00ff */
[----:B------:R-:W-:Y:S02]  /*5dd0*/  IMAD.MOV.U32 R4, RZ, RZ, R3 ;  /* 0x000000ffff047224 */ /* 0x000fe400078e0003 */
[----:B------:R-:W-:-:S07]  /*5de0*/  IMAD.MOV.U32 R5, RZ, RZ, R8 ;  /* 0x000000ffff057224 */ /* 0x000fce00078e0008 */
.L_x_175:
[----:B------:R-:W0:Y:S01]  /*5df0*/  S2R R7, SR_CgaCtaId ;  /* 0x0000000000077919 */ /* 0x000e220000008800 */
[----:B------:R-:W-:-:S04]  /*5e00*/  MOV R6, 0x400 ;  /* 0x0000040000067802 */ /* 0x000fc80000000f00 */
[----:B0-----:R-:W-:Y:S02]  /*5e10*/  LEA R12, R7, R6, 0x18 ;  /* 0x00000006070c7211 */ /* 0x001fe400078ec0ff */
[----:B------:R-:W-:Y:S01]  /*5e20*/  SHF.L.U32 R6, R4, 0x1f, RZ ;  /* 0x0000001f04067819 */ /* 0x000fe200000006ff */
[----:B------:R-:W0:Y:S02]  /*5e30*/  @!P2 LDC R7, c[0x0][0x500] ;  /* 0x00014000ff07ab82 */ /* 0x000e240000000800 */
[----:B------:R-:W-:-:S04]  /*5e40*/  IMAD R11, R5, 0x8, R12 ;  /* 0x00000008050b7824 */ /* 0x000fc800078e020c */
[----:B------:R-:W1:Y:S02]  /*5e50*/  SYNCS.PHASECHK.TRANS64.TRYWAIT P1, [R11+URZ+0x128], R6 ;  /* 0x000128060b0075a7 */ /* 0x000e64000802017f */
[----:B-1----:R-:W-:Y:S05]  /*5e60*/  @!P1 BRA `(.L_x_172) ;  /* 0x0000002000589947 */ /* 0x002fea0003800000 */
.L_x_227:
[----:B-1----:R-:W-:Y:S01]  /*5e70*/  PRMT R6, R9, 0x9910, RZ ;  /* 0x0000991009067816 */ /* 0x002fe200000000ff */
[----:B0-----:R0:W-:Y:S03]  /*5e80*/  @!P2 SYNCS.ARRIVE.TRANS64 RZ, [R11+URZ], R7 ;  /* 0x000000070bffa9a7 */ /* 0x0011e6000800003f */
[----:B------:R-:W-:-:S13]  /*5e90*/  ISETP.NE.AND P1, PT, R6, 0x2, PT ;  /* 0x000000020600780c */ /* 0x000fda0003f25270 */
[----:B0-----:R-:W-:Y:S05]  /*5ea0*/  @P1 BRA `(.L_x_173) ;  /* 0x0000000000041947 */ /* 0x001fea0003800000 */
[----:B------:R-:W-:Y:S01]  /*5eb0*/  BPT.TRAP 0x1 ;  /* 0x000000040000795c */ /* 0x000fe20000300000 */
.L_x_173:
[----:B------:R-:W-:Y:S05]  /*5ec0*/  @P0 BRA `(.L_x_174) ;  /* 0x0000000000040947 */ /* 0x000fea0003800000 */
[----:B------:R-:W-:Y:S01]  /*5ed0*/  BPT.TRAP 0x1 ;  /* 0x000000040000795c */ /* 0x000fe20000300000 */
.L_x_174:
[--C-:B------:R-:W-:Y:S01]  /*5ee0*/  IMAD R6, R5, 0x800, R12.reuse ;  /* 0x0000080005067824 */ /* 0x100fe200078e020c */
[----:B------:R-:W-:Y:S01]  /*5ef0*/  R2UR UR9, R11 ;  /* 0x000000000b0972ca */ /* 0x000fe200000e0000 */
[C---:B------:R-:W-:Y:S01]  /*5f00*/  IMAD R12, R5.reuse, 0x1000, R12 ;  /* 0x00001000050c7824 */ /* 0x040fe200078e020c */
[----:B------:R-:W-:Y:S01]  /*5f10*/  UIADD3 UR4, UP0, UR20, 0xf0, URZ ;  /* 0x000000f014047890 */ /* 0x000fe2000ff1e03f */
[----:B------:R-:W-:Y:S01]  /*5f20*/  VIADD R14, R14, 0xffffffff ;  /* 0xffffffff0e0e7836 */ /* 0x000fe20000000000 */
[----:B------:R-:W-:Y:S01]  /*5f30*/  R2UR UR5, R6 ;  /* 0x00000000060572ca */ /* 0x000fe200000e0000 */
[----:B------:R-:W-:Y:S01]  /*5f40*/  UIADD3 UR22, UP1, UR20, 0x1f0, URZ ;  /* 0x000001f014167890 */ /* 0x000fe2000ff3e03f */
[----:B------:R-:W-:Y:S01]  /*5f50*/  R2UR UR8, R12 ;  /* 0x000000000c0872ca */ /* 0x000fe200000e0000 */
[----:B------:R-:W-:Y:S01]  /*5f60*/  VIADD R5, R5, 0x1 ;  /* 0x0000000105057836 */ /* 0x000fe20000000000 */
[----:B------:R-:W-:Y:S01]  /*5f70*/  R2UR UR11, R22 ;  /* 0x00000000160b72ca */ /* 0x000fe200000e0000 */
[----:B------:R-:W-:Y:S01]  /*5f80*/  UIADD3.X UR23, URZ, UR21, URZ, UP1, !UPT ;  /* 0x000000153f177290 */ /* 0x000fe20008ffe43f */
[----:B------:R-:W-:Y:S01]  /*5f90*/  R2UR UR10, R13 ;  /* 0x000000000d0a72ca */ /* 0x000fe200000e0000 */
[----:B------:R-:W-:Y:S01]  /*5fa0*/  UMOV UR6, 0x0 ;  /* 0x0000000000067882 */ /* 0x000fe20000000000 */
[----:B------:R-:W-:Y:S01]  /*5fb0*/  R2UR UR12, R18 ;  /* 0x00000000120c72ca */ /* 0x000fe200000e0000 */
[----:B------:R-:W-:Y:S01]  /*5fc0*/  UMOV UR7, 0x10000000 ;  /* 0x1000000000077882 */ /* 0x000fe20000000000 */
[----:B------:R-:W-:Y:S01]  /*5fd0*/  R2UR UR18, R19 ;  /* 0x00000000131272ca */ /* 0x000fe200000e0000 */
[----:B------:R-:W-:Y:S01]  /*5fe0*/  VIADD R13, R13, 0x20 ;  /* 0x000000200d0d7836 */ /* 0x000fe20000000000 */
[----:B------:R-:W-:Y:S01]  /*5ff0*/  ISETP.GT.AND P3, PT, R14, 0x1, PT ;  /* 0x000000010e00780c */ /* 0x000fe20003f64270 */
[----:B------:R-:W-:Y:S01]  /*6000*/  UIADD3 UR13, UR5, 0x380, URZ ;  /* 0x00000380050d7890 */ /* 0x000fe2000fffe03f */
[----:B------:R-:W-:Y:S01]  /*6010*/  ISETP.NE.AND P1, PT, R5, 0x25, PT ;  /* 0x000000250500780c */ /* 0x000fe20003f25270 */
[----:B------:R-:W-:-:S02]  /*6020*/  UIADD3.X UR5, URZ, UR21, URZ, UP0, !UPT ;  /* 0x000000153f057290 */ /* 0x000fc400087fe43f */
[----:B------:R-:W-:Y:S01]  /*6030*/  UIADD3 UR14, UR8, 0x12b80, URZ ;  /* 0x00012b80080e7890 */ /* 0x000fe2000fffe03f */
[----:B------:R-:W-:Y:S02]  /*6040*/  SEL R7, RZ, 0x1, P1 ;  /* 0x00000001ff077807 */ /* 0x000fe40000800000 */
[----:B------:R-:W-:Y:S01]  /*6050*/  UMOV UR8, UR13 ;  /* 0x0000000d00087c82 */ /* 0x000fe20008000000 */
[----:B------:R-:W-:Y:S02]  /*6060*/  SEL R5, R5, RZ, P1 ;  /* 0x000000ff05057207 */ /* 0x000fe40000800000 */
[----:B------:R-:W-:Y:S01]  /*6070*/  LOP3.LUT R4, R4, R7, RZ, 0x3c, !PT ;  /* 0x0000000704047212 */ /* 0x000fe200078e3cff */
[----:B------:R0:W-:Y:S02]  /*6080*/  UTMALDG.3D [UR8], [UR4], desc[UR6] ;  /* 0x00000608040075b4 */ /* 0x0001e40008011000 */
[----:B0-----:R-:W-:Y:S01]  /*6090*/  UMOV UR8, UR14 ;  /* 0x0000000e00087c82 */ /* 0x001fe20008000000 */
[----:B------:R-:W-:-:S02]  /*60a0*/  UMOV UR11, UR18 ;  /* 0x00000012000b7c82 */ /* 0x000fc40008000000 */
[----:B------:R0:W-:Y:S02]  /*60b0*/  UTMALDG.3D [UR8], [UR22], desc[UR6] ;  /* 0x00000608160075b4 */ /* 0x0001e40008011000 */
[----:B0-----:R-:W-:Y:S05]  /*60c0*/  @P3 BRA `(.L_x_175) ;  /* 0xfffffffc00483947 */ /* 0x001fea000383ffff */
.L_x_171:
[----:B------:R-:W-:Y:S05]  /*60d0*/  BSYNC B1 ;  /* 0x0000000000017941 */ /* 0x000fea0003800000 */
.L_x_170:
[----:B------:R-:W2:Y:S01]  /*60e0*/  LDL.64 R20, [R1] ;  /* 0x0000000001147983 */ /* 0x000ea20000100a00 */
[----:B------:R-:W-:Y:S01]  /*60f0*/  LOP3.LUT P4, RZ, R10, 0xff, RZ, 0xc0, !PT ;  /* 0x000000ff0aff7812 */ /* 0x000fe2000788c0ff */
[----:B------:R-:W-:Y:S01]  /*6100*/  VIADD R11, R8, UR40 ;  /* 0x00000028080b7c36 */ /* 0x000fe20008000000 */
[----:B------:R-:W-:Y:S01]  /*6110*/  ULDC.64 UR4, c[0x0][0x650] ;  /* 0x0001940000047ab9 */ /* 0x000fe20000000a00 */
[----:B------:R-:W-:Y:S01]  /*6120*/  IMAD.U32 R8, RZ, RZ, UR40 ;  /* 0x00000028ff087e24 */ /* 0x000fe2000f8e00ff */
[----:B------:R-:W-:Y:S01]  /*6130*/  UISETP.GE.U32.AND UP0, UPT, UR40, 0x25, UPT ;  /* 0x000000252800788c */ /* 0x000fe2000bf06070 */
[C---:B------:R-:W-:Y:S01]  /*6140*/  IMAD.WIDE.U32 R4, R11.reuse, -0x45306eb3, RZ ;  /* 0xbacf914d0b047825 */ /* 0x040fe200078e00ff */
[----:B------:R-:W-:Y:S01]  /*6150*/  ISETP.GT.U32.AND P1, PT, R11, 0x24, PT ;  /* 0x000000240b00780c */ /* 0x000fe20003f24070 */
[----:B------:R-:W-:Y:S01]  /*6160*/  BSSY B1, `(.L_x_176) ;  /* 0x000006b000017945 */ /* 0x000fe20003800000 */
[----:B------:R-:W-:Y:S01]  /*6170*/  PRMT R10, RZ, 0x7610, R10 ;  /* 0x00007610ff0a7816 */ /* 0x000fe2000000000a */
[----:B------:R-:W-:Y:S01]  /*6180*/  IMAD.MOV.U32 R22, RZ, RZ, -0x1 ;  /* 0xffffffffff167424 */ /* 0x000fe200078e00ff */
[----:B------:R-:W-:Y:S01]  /*6190*/  ISETP.LT.U32.AND P1, PT, R8, 0x25, P1 ;  /* 0x000000250800780c */ /* 0x000fe20000f21070 */
[----:B------:R-:W-:Y:S01]  /*61a0*/  IMAD.MOV.U32 R19, RZ, RZ, -0x1 ;  /* 0xffffffffff137424 */ /* 0x000fe200078e00ff */
[----:B------:R-:W-:Y:S01]  /*61b0*/  PLOP3.LUT P3, PT, PT, PT, UP0, 0x80, 0x0 ;  /* 0x000000000000781c */ /* 0x000fe20003f6f008 */
[----:B------:R-:W0:Y:S01]  /*61c0*/  @P4 S2R R7, SR_CgaCtaId ;  /* 0x0000000000074919 */ /* 0x000e220000008800 */
[----:B------:R-:W-:Y:S01]  /*61d0*/  SEL R4, RZ, 0x1, !P1 ;  /* 0x00000001ff047807 */ /* 0x000fe20004800000 */
[----:B------:R-:W-:Y:S01]  /*61e0*/  IMAD.MOV.U32 R18, RZ, RZ, -0x1 ;  /* 0xffffffffff127424 */ /* 0x000fe200078e00ff */
[----:B------:R-:W-:-:S02]  /*61f0*/  @P4 MOV R6, 0x400 ;  /* 0x0000040000064802 */ /* 0x000fc40000000f00 */
[----:B------:R-:W-:Y:S02]  /*6200*/  LOP3.LUT R3, R3, R4, RZ, 0x3c, !PT ;  /* 0x0000000403037212 */ /* 0x000fe400078e3cff */
[----:B------:R-:W-:Y:S02]  /*6210*/  PRMT R4, RZ, 0x7610, R4 ;  /* 0x00007610ff047816 */ /* 0x000fe40000000004 */
[----:B0-----:R-:W-:Y:S01]  /*6220*/  @P4 LEA R6, R7, R6, 0x18 ;  /* 0x0000000607064211 */ /* 0x001fe200078ec0ff */
[----:B------:R-:W-:-:S03]  /*6230*/  IMAD.IADD R7, R11, 0x1, -R5 ;  /* 0x000000010b077824 */ /* 0x000fc600078e0a05 */
[----:B------:R0:W-:Y:S02]  /*6240*/  @P4 SYNCS.ARRIVE.TRANS64.A1T0 RZ, [R6+URZ+0x288], RZ ;  /* 0x000288ff06ff49a7 */ /* 0x0001e4000810003f */
[----:B------:R-:W-:-:S04]  /*6250*/  LEA.HI R7, R7, R5, RZ, 0x1f ;  /* 0x0000000507077211 */ /* 0x000fc800078ff8ff */
[----:B------:R-:W-:-:S04]  /*6260*/  SHF.R.U32.HI R8, RZ, 0x5, R7 ;  /* 0x00000005ff087819 */ /* 0x000fc80000011607 */
[----:B------:R-:W-:Y:S01]  /*6270*/  @P3 LOP3.LUT R3, R3, 0x1, R8, 0x78, !PT ;  /* 0x0000000103033812 */ /* 0x000fe200078e7808 */
[----:B------:R-:W-:Y:S01]  /*6280*/  IMAD R8, R8, -0x25, R11 ;  /* 0xffffffdb08087824 */ /* 0x000fe200078e020b */
[----:B--2---:R-:W-:-:S05]  /*6290*/  IADD3 R16, P1, R16, R20, RZ ;  /* 0x0000001410107210 */ /* 0x004fca0007f3e0ff */
[----:B------:R-:W-:Y:S01]  /*62a0*/  IMAD.X R17, R17, 0x1, R0, P1 ;  /* 0x0000000111117824 */ /* 0x000fe200008e0600 */
[----:B------:R-:W-:-:S04]  /*62b0*/  ISETP.GE.U32.AND P1, PT, R16, UR4, PT ;  /* 0x0000000410007c0c */ /* 0x000fc8000bf26070 */
[----:B------:R-:W-:-:S13]  /*62c0*/  ISETP.GE.U32.AND.EX P1, PT, R17, UR5, PT, P1 ;  /* 0x0000000511007c0c */ /* 0x000fda000bf26110 */
[----:B0-----:R-:W-:Y:S05]  /*62d0*/  @P1 BRA `(.L_x_177) ;  /* 0x00000004004c1947 */ /* 0x001fea0003800000 */
[----:B------:R-:W0:Y:S01]  /*62e0*/  S2R R12, SR_CTAID.X ;  /* 0x00000000000c7919 */ /* 0x000e220000002500 */
[----:B------:R-:W-:Y:S01]  /*62f0*/  ULDC.64 UR4, c[0x0][0x628] ;  /* 0x00018a0000047ab9 */ /* 0x000fe20000000a00 */
[----:B------:R-:W1:Y:S01]  /*6300*/  LDC R13, c[0x0][0x144] ;  /* 0x00005100ff0d7b82 */ /* 0x000e620000000800 */
[----:B------:R-:W-:Y:S01]  /*6310*/  ISETP.NE.U32.AND P1, PT, RZ, UR4, PT ;  /* 0x00000004ff007c0c */ /* 0x000fe2000bf25070 */
[----:B------:R-:W2:Y:S01]  /*6320*/  S2R R11, SR_CTAID.Y ;  /* 0x00000000000b7919 */ /* 0x000ea20000002600 */
[----:B------:R-:W-:Y:S01]  /*6330*/  ULDC UR6, c[0x0][0x150] ;  /* 0x0000540000067ab9 */ /* 0x000fe20000000800 */
[----:B------:R-:W-:Y:S01]  /*6340*/  ULDC UR7, c[0x0][0x630] ;  /* 0x00018c0000077ab9 */ /* 0x000fe20000000800 */
[----:B------:R-:W-:Y:S01]  /*6350*/  ISETP.NE.AND.EX P1, PT, RZ, UR5, PT, P1 ;  /* 0x00000005ff007c0c */ /* 0x000fe2000bf25310 */
[----:B------:R-:W-:Y:S01]  /*6360*/  IMAD.MOV.U32 R4, RZ, RZ, R16 ;  /* 0x000000ffff047224 */ /* 0x000fe200078e0010 */
[----:B0-----:R-:W-:-:S05]  /*6370*/  I2FP.F32.U32 R5, R12 ;  /* 0x0000000c00057245 */ /* 0x001fca0000201000 */
[----:B------:R-:W-:Y:S01]  /*6380*/  FMUL R14, R5, UR6 ;  /* 0x00000006050e7c20 */ /* 0x000fe20008400000 */
[----:B------:R-:W-:-:S05]  /*6390*/  IMAD.MOV.U32 R5, RZ, RZ, R17 ;  /* 0x000000ffff057224 */ /* 0x000fca00078e0011 */
[----:B--2---:R-:W-:Y:S05]  /*63a0*/  @!P1 BRA `(.L_x_178) ;  /* 0x0000000000289947 */ /* 0x004fea0003800000 */
[----:B------:R-:W-:Y:S02]  /*63b0*/  ULDC UR6, c[0x0][0x634] ;  /* 0x00018d0000067ab9 */ /* 0x000fe40000000800 */
[----:B------:R-:W-:-:S05]  /*63c0*/  IADD3 R5, P1, R16, UR6, RZ ;  /* 0x0000000610057c10 */ /* 0x000fca000ff3e0ff */
[----:B------:R-:W-:-:S04]  /*63d0*/  IMAD.X R15, RZ, RZ, R17, P1 ;  /* 0x000000ffff0f7224 */ /* 0x000fc800008e0611 */
[----:B------:R-:W-:-:S04]  /*63e0*/  IMAD.WIDE.U32 R6, R15, UR4, RZ ;  /* 0x000000040f067c25 */ /* 0x000fc8000f8e00ff */
[----:B------:R-:W-:-:S04]  /*63f0*/  IMAD.WIDE.U32 R6, P1, R5, UR5, R6 ;  /* 0x0000000505067c25 */ /* 0x000fc8000f820006 */
[----:B------:R-:W-:-:S04]  /*6400*/  IMAD.WIDE.U32 R4, R5, UR4, RZ ;  /* 0x0000000405047c25 */ /* 0x000fc8000f8e00ff */
[----:B------:R-:W-:Y:S01]  /*6410*/  IMAD.MOV.U32 R4, RZ, RZ, R7 ;  /* 0x000000ffff047224 */ /* 0x000fe200078e0007 */
[----:B------:R-:W-:Y:S01]  /*6420*/  IADD3 RZ, P3, R5, R6, RZ ;  /* 0x0000000605ff7210 */ /* 0x000fe20007f7e0ff */
[----:B------:R-:W-:-:S04]  /*6430*/  IMAD.X R5, RZ, RZ, RZ, P1 ;  /* 0x000000ffff057224 */ /* 0x000fc800008e06ff */
[----:B------:R-:W-:-:S08]  /*6440*/  IMAD.WIDE.U32.X R4, R15, UR5, R4, P3 ;  /* 0x000000050f047c25 */ /* 0x000fd000098e0404 */
.L_x_178:
[--C-:B------:R-:W-:Y:S01]  /*6450*/  SHF.R.U64 R18, R4, UR7, R5.reuse ;  /* 0x0000000704127c19 */ /* 0x100fe20008001205 */
[----:B------:R-:W0:Y:S01]  /*6460*/  F2I.U32.TRUNC.NTZ R14, R14 ;  /* 0x0000000e000e7305 */ /* 0x000e22000020f000 */
[----:B------:R-:W-:Y:S01]  /*6470*/  SHF.R.U32.HI R4, RZ, UR7, R5 ;  /* 0x00000007ff047c19 */ /* 0x000fe20008011605 */
[----:B------:R-:W-:Y:S01]  /*6480*/  ULDC.64 UR4, c[0x0][0x620] ;  /* 0x0001880000047ab9 */ /* 0x000fe20000000a00 */
[----:B------:R-:W-:Y:S01]  /*6490*/  IADD3 R7, P1, RZ, -R18, RZ ;  /* 0x80000012ff077210 */ /* 0x000fe20007f3e0ff */
[----:B------:R-:W-:Y:S01]  /*64a0*/  ULDC.64 UR6, c[0x0][0x640] ;  /* 0x0001900000067ab9 */ /* 0x000fe20000000a00 */
[----:B------:R-:W2:Y:S03]  /*64b0*/  LDC R20, c[0x0][0x148] ;  /* 0x00005200ff147b82 */ /* 0x000ea60000000800 */
[----:B------:R-:W-:Y:S01]  /*64c0*/  IMAD.X R4, RZ, RZ, ~R4, P1 ;  /* 0x000000ffff047224 */ /* 0x000fe200008e0e04 */
[----:B------:R-:W-:-:S03]  /*64d0*/  ISETP.NE.U32.AND P1, PT, RZ, UR6, PT ;  /* 0x00000006ff007c0c */ /* 0x000fc6000bf25070 */
[----:B------:R-:W-:Y:S01]  /*64e0*/  IMAD R6, R4, UR4, RZ ;  /* 0x0000000404067c24 */ /* 0x000fe2000f8e02ff */
[----:B------:R-:W-:Y:S01]  /*64f0*/  ISETP.NE.AND.EX P1, PT, RZ, UR7, PT, P1 ;  /* 0x00000007ff007c0c */ /* 0x000fe2000bf25310 */
[----:B------:R-:W-:Y:S01]  /*6500*/  IMAD.WIDE.U32 R4, R7, UR4, R16 ;  /* 0x0000000407047c25 */ /* 0x000fe2000f8e0010 */
[----:B------:R-:W-:-:S03]  /*6510*/  ULDC UR4, c[0x0][0x618] ;  /* 0x0001860000047ab9 */ /* 0x000fc60000000800 */
[----:B------:R-:W-:Y:S01]  /*6520*/  IMAD R7, R7, UR5, R6 ;  /* 0x0000000507077c24 */ /* 0x000fe2000f8e0206 */
[----:B------:R-:W-:Y:S01]  /*6530*/  ULDC UR5, c[0x0][0x154] ;  /* 0x0000550000057ab9 */ /* 0x000fe20000000800 */
[----:B0-----:R-:W-:Y:S02]  /*6540*/  IMAD.MOV R6, RZ, RZ, -R14 ;  /* 0x000000ffff067224 */ /* 0x001fe400078e0a0e */
[----:B------:R-:W-:Y:S02]  /*6550*/  IMAD.IADD R5, R5, 0x1, R7 ;  /* 0x0000000105057824 */ /* 0x000fe400078e0207 */
[----:B-1----:R-:W-:Y:S01]  /*6560*/  IMAD R12, R13, R6, R12 ;  /* 0x000000060d0c7224 */ /* 0x002fe200078e020c */
[----:B------:R-:W-:Y:S02]  /*6570*/  I2FP.F32.U32 R6, R11 ;  /* 0x0000000b00067245 */ /* 0x000fe40000201000 */
[--C-:B------:R-:W-:Y:S02]  /*6580*/  SHF.R.U64 R13, R4, UR4, R5.reuse ;  /* 0x00000004040d7c19 */ /* 0x100fe40008001205 */
[----:B------:R-:W-:Y:S01]  /*6590*/  SHF.R.U32.HI R4, RZ, UR4, R5 ;  /* 0x00000004ff047c19 */ /* 0x000fe20008011605 */
[----:B------:R-:W-:Y:S01]  /*65a0*/  FMUL R6, R6, UR5 ;  /* 0x0000000506067c20 */ /* 0x000fe20008400000 */
[----:B------:R-:W-:-:S02]  /*65b0*/  ULDC UR4, c[0x0][0x608] ;  /* 0x0001820000047ab9 */ /* 0x000fc40000000800 */
[--C-:B------:R-:W-:Y:S01]  /*65c0*/  SHF.R.U64 R15, R13, UR4, R4.reuse ;  /* 0x000000040d0f7c19 */ /* 0x100fe20008001204 */
[----:B------:R0:W1:Y:S01]  /*65d0*/  F2I.U32.TRUNC.NTZ R21, R6 ;  /* 0x0000000600157305 */ /* 0x000062000020f000 */
[----:B------:R-:W-:Y:S01]  /*65e0*/  SHF.R.U32.HI R4, RZ, UR4, R4 ;  /* 0x00000004ff047c19 */ /* 0x000fe20008011604 */
[----:B------:R-:W-:-:S03]  /*65f0*/  ULDC UR4, c[0x0][0x658] ;  /* 0x0001960000047ab9 */ /* 0x000fc60000000800 */
[--C-:B------:R-:W-:Y:S02]  /*6600*/  SHF.R.U64 R14, R15, UR4, R4.reuse ;  /* 0x000000040f0e7c19 */ /* 0x100fe40008001204 */
[----:B------:R-:W-:-:S03]  /*6610*/  SHF.R.U32.HI R19, RZ, UR4, R4 ;  /* 0x00000004ff137c19 */ /* 0x000fc60008011604 */
[----:B------:R-:W-:Y:S02]  /*6620*/  IMAD.MOV.U32 R4, RZ, RZ, R14 ;  /* 0x000000ffff047224 */ /* 0x000fe400078e000e */
[----:B------:R-:W-:Y:S01]  /*6630*/  IMAD.MOV.U32 R5, RZ, RZ, R19 ;  /* 0x000000ffff057224 */ /* 0x000fe200078e0013 */
[----:B0-----:R-:W-:Y:S06]  /*6640*/  @!P1 BRA `(.L_x_179) ;  /* 0x0000000000289947 */ /* 0x001fec0003800000 */
        /* <DEDUP_REMOVED lines=10> */
.L_x_179:
[----:B------:R-:W-:Y:S01]  /*66f0*/  ISETP.NE.AND P1, PT, R2, 0x1, PT ;  /* 0x000000010200780c */ /* 0x000fe20003f25270 */
[----:B------:R-:W-:Y:S01]  /*6700*/  ULDC UR4, c[0x0][0x648] ;  /* 0x0001920000047ab9 */ /* 0x000fe20000000800 */
[----:B------:R-:W-:Y:S01]  /*6710*/  LOP3.LUT R15, R15, UR16, RZ, 0xc0, !PT ;  /* 0x000000100f0f7c12 */ /* 0x000fe2000f8ec0ff */
[----:B-1----:R-:W-:Y:S01]  /*6720*/  IMAD.MOV R21, RZ, RZ, -R21 ;  /* 0x000000ffff157224 */ /* 0x002fe200078e0a15 */
[----:B------:R-:W-:Y:S01]  /*6730*/  SHF.R.U64 R4, R4, UR4, R5 ;  /* 0x0000000404047c19 */ /* 0x000fe20008001205 */
[----:B------:R-:W-:Y:S01]  /*6740*/  ULDC UR4, c[0x0][0x638] ;  /* 0x00018e0000047ab9 */ /* 0x000fe20000000800 */
[----:B------:R-:W-:Y:S01]  /*6750*/  LOP3.LUT R13, R13, UR15, RZ, 0xc0, !PT ;  /* 0x0000000f0d0d7c12 */ /* 0x000fe2000f8ec0ff */
[----:B------:R-:W-:Y:S02]  /*6760*/  ULDC UR5, c[0x0][0x610] ;  /* 0x0001840000057ab9 */ /* 0x000fe40000000800 */
[----:B------:R-:W-:Y:S02]  /*6770*/  IMAD.MOV R5, RZ, RZ, -R4 ;  /* 0x000000ffff057224 */ /* 0x000fe400078e0a04 */
[----:B------:R-:W-:-:S02]  /*6780*/  IMAD R15, R4, UR17, R15 ;  /* 0x00000011040f7c24 */ /* 0x000fc4000f8e020f */
[----:B--2---:R-:W-:Y:S02]  /*6790*/  @P1 IMAD R12, R20, R21, R11 ;  /* 0x00000015140c1224 */ /* 0x004fe400078e020b */
[----:B------:R-:W-:Y:S01]  /*67a0*/  IMAD R14, R5, UR4, R14 ;  /* 0x00000004050e7c24 */ /* 0x000fe2000f8e020e */
[----:B------:R-:W-:Y:S01]  /*67b0*/  ULDC UR4, c[0x0][0x600] ;  /* 0x0001800000047ab9 */ /* 0x000fe20000000800 */
[----:B------:R-:W-:Y:S02]  /*67c0*/  IMAD R12, R15, UR5, R12 ;  /* 0x000000050f0c7c24 */ /* 0x000fe4000f8e020c */
[----:B------:R-:W-:Y:S02]  /*67d0*/  IMAD R5, R14, UR4, R13 ;  /* 0x000000040e057c24 */ /* 0x000fe4000f8e020d */
[----:B------:R-:W-:-:S03]  /*67e0*/  IMAD.MOV.U32 R4, RZ, RZ, 0x1 ;  /* 0x00000001ff047424 */ /* 0x000fc600078e00ff */
[----:B------:R-:W-:Y:S02]  /*67f0*/  SEL R19, R5, R12, !P1 ;  /* 0x0000000c05137207 */ /* 0x000fe40004800000 */
[----:B------:R-:W-:-:S07]  /*6800*/  SEL R22, R12, R5, !P1 ;  /* 0x000000050c167207 */ /* 0x000fce0004800000 */
.L_x_177:
[----:B------:R-:W-:Y:S05]  /*6810*/  BSYNC B1 ;  /* 0x0000000000017941 */ /* 0x000fea0003800000 */
.L_x_176:
[----:B------:R-:W-:-:S13]  /*6820*/  LOP3.LUT P1, RZ, R4, 0xff, RZ, 0xc0, !PT ;  /* 0x000000ff04ff7812 */ /* 0x000fda000782c0ff */
[----:B------:R-:W-:Y:S05]  /*6830*/  @P1 BRA `(.L_x_180) ;  /* 0xfffffff400381947 */ /* 0x000fea000383ffff */
[----:B------:R-:W-:Y:S05]  /*6840*/  BSYNC B0 ;  /* 0x0000000000007941 */ /* 0x000fea0003800000 */
.L_x_168:
[----:B------:R-:W-:-:S03]  /*6850*/  UMOV UR4, 0xffffffff ;  /* 0xffffffff00047882 */ /* 0x000fc60000000000 */
[----:B------:R-:W-:Y:S05]  /*6860*/  BRA.DIV UR4, `(.L_x_181) ;  /* 0x0000001604ec7947 */ /* 0x000fea000b800000 */
[----:B------:R-:W-:-:S13]  /*6870*/  ELECT P6, URZ, PT ;  /* 0x00000000003f782f */ /* 0x000fda00038c0000 */
.L_x_230:
[----:B------:R-:W-:Y:S04]  /*6880*/  BSSY B0, `(.L_x_182) ;  /* 0x0000154000007945 */ /* 0x000fe80003800000 */
[----:B------:R-:W-:Y:S05]  /*6890*/  @!P6 BRA `(.L_x_183) ;  /* 0x000000140048e947 */ /* 0x000fea0003800000 */
[----:B------:R-:W-:-:S04]  /*68a0*/  LOP3.LUT R23, R23, 0x2, RZ, 0xfc, !PT ;  /* 0x0000000217177812 */ /* 0x000fc800078efcff */
[----:B------:R-:W-:-:S13]  /*68b0*/  ISETP.NE.AND P0, PT, R23, 0x3, PT ;  /* 0x000000031700780c */ /* 0x000fda0003f05270 */
[----:B------:R-:W-:Y:S05]  /*68c0*/  @!P0 BRA `(.L_x_184) ;  /* 0x0000000000048947 */ /* 0x000fea0003800000 */
[----:B------:R-:W-:Y:S01]  /*68d0*/  BPT.TRAP 0x1 ;  /* 0x000000040000795c */ /* 0x000fe20000300000 */
.L_x_184:
[----:B------:R-:W0:Y:S01]  /*68e0*/  S2R R5, SR_CgaCtaId ;  /* 0x0000000000057919 */ /* 0x000e220000008800 */
[----:B------:R-:W-:Y:S02]  /*68f0*/  MOV R0, 0x400 ;  /* 0x0000040000007802 */ /* 0x000fe40000000f00 */
[----:B------:R-:W-:Y:S02]  /*6900*/  SHF.L.U32 R2, R3, 0x1f, RZ ;  /* 0x0000001f03027819 */ /* 0x000fe400000006ff */
[----:B0-----:R-:W-:-:S05]  /*6910*/  LEA R5, R5, R0, 0x18 ;  /* 0x0000000005057211 */ /* 0x001fca00078ec0ff */
[----:B------:R-:W-:-:S04]  /*6920*/  VIADD R5, R5, 0x128 ;  /* 0x0000012805057836 */ /* 0x000fc80000000000 */
[C---:B------:R-:W-:Y:S02]  /*6930*/  IMAD R7, R8.reuse, 0x8, R5 ;  /* 0x0000000808077824 */ /* 0x040fe400078e0205 */
[----:B------:R-:W-:Y:S02]  /*6940*/  VIADD R8, R8, 0x1 ;  /* 0x0000000108087836 */ /* 0x000fe40000000000 */
[----:B------:R-:W0:Y:S03]  /*6950*/  SYNCS.PHASECHK.TRANS64.TRYWAIT P0, [R7+URZ], R2 ;  /* 0x00000002070075a7 */ /* 0x000e26000800017f */
[----:B------:R-:W-:-:S04]  /*6960*/  ISETP.NE.AND P1, PT, R8, 0x25, PT ;  /* 0x000000250800780c */ /* 0x000fc80003f25270 */
[----:B------:R-:W-:Y:S02]  /*6970*/  SEL R0, RZ, 0x1, P1 ;  /* 0x00000001ff007807 */ /* 0x000fe40000800000 */
[----:B------:R-:W-:Y:S02]  /*6980*/  SEL R8, R8, RZ, P1 ;  /* 0x000000ff08087207 */ /* 0x000fe40000800000 */
[----:B------:R-:W-:-:S03]  /*6990*/  LOP3.LUT R9, R3, R0, RZ, 0x3c, !PT ;  /* 0x0000000003097212 */ /* 0x000fc600078e3cff */
[----:B------:R-:W-:Y:S01]  /*69a0*/  IMAD R6, R8, 0x8, R5 ;  /* 0x0000000808067824 */ /* 0x000fe200078e0205 */
[----:B------:R-:W-:Y:S01]  /*69b0*/  SHF.L.U32 R3, R9, 0x1f, RZ ;  /* 0x0000001f09037819 */ /* 0x000fe200000006ff */
[----:B0-----:R-:W-:Y:S06]  /*69c0*/  @!P0 BRA `(.L_x_185) ;  /* 0x0000001400b48947 */ /* 0x001fec0003800000 */
.L_x_231:
[----:B------:R-:W1:Y:S01]  /*69d0*/  SYNCS.PHASECHK.TRANS64.TRYWAIT P0, [R6+URZ], R3 ;  /* 0x00000003060075a7 */ /* 0x000e62000800017f */
[----:B------:R-:W-:-:S05]  /*69e0*/  VIADD R0, R8, 0x1 ;  /* 0x0000000108007836 */ /* 0x000fca0000000000 */
[----:B------:R-:W-:-:S04]  /*69f0*/  ISETP.NE.AND P1, PT, R0, 0x25, PT ;  /* 0x000000250000780c */ /* 0x000fc80003f25270 */
[----:B0-----:R-:W-:Y:S02]  /*6a00*/  SEL R2, RZ, 0x1, P1 ;  /* 0x00000001ff027807 */ /* 0x001fe40000800000 */
[----:B------:R-:W-:Y:S02]  /*6a10*/  SEL R0, R0, RZ, P1 ;  /* 0x000000ff00007207 */ /* 0x000fe40000800000 */
[----:B------:R-:W-:-:S03]  /*6a20*/  LOP3.LUT R9, R9, R2, RZ, 0x3c, !PT ;  /* 0x0000000209097212 */ /* 0x000fc600078e3cff */
[----:B------:R-:W-:Y:S01]  /*6a30*/  IMAD R7, R0, 0x8, R5 ;  /* 0x0000000800077824 */ /* 0x000fe200078e0205 */
[----:B------:R-:W-:Y:S01]  /*6a40*/  SHF.L.U32 R4, R9, 0x1f, RZ ;  /* 0x0000001f09047819 */ /* 0x000fe200000006ff */
[----:B-1----:R-:W-:Y:S06]  /*6a50*/  @!P0 BRA `(.L_x_186) ;  /* 0x0000001400a48947 */ /* 0x002fec0003800000 */
.L_x_232:
[----:B------:R-:W1:Y:S01]  /*6a60*/  SYNCS.PHASECHK.TRANS64.TRYWAIT P0, [R7+URZ], R4 ;  /* 0x00000004070075a7 */ /* 0x000e62000800017f */
[----:B------:R-:W-:-:S05]  /*6a70*/  VIADD R0, R0, 0x1 ;  /* 0x0000000100007836 */ /* 0x000fca0000000000 */
[----:B------:R-:W-:-:S04]  /*6a80*/  ISETP.NE.AND P1, PT, R0, 0x25, PT ;  /* 0x000000250000780c */ /* 0x000fc80003f25270 */
[----:B------:R-:W-:Y:S02]  /*6a90*/  SEL R2, RZ, 0x1, P1 ;  /* 0x00000001ff027807 */ /* 0x000fe40000800000 */
[----:B------:R-:W-:Y:S02]  /*6aa0*/  SEL R0, R0, RZ, P1 ;  /* 0x000000ff00007207 */ /* 0x000fe40000800000 */
[----:B------:R-:W-:-:S03]  /*6ab0*/  LOP3.LUT R9, R9, R2, RZ, 0x3c, !PT ;  /* 0x0000000209097212 */ /* 0x000fc600078e3cff */
[----:B0-----:R-:W-:Y:S01]  /*6ac0*/  IMAD R6, R0, 0x8, R5 ;  /* 0x0000000800067824 */ /* 0x001fe200078e0205 */
[----:B------:R-:W-:Y:S01]  /*6ad0*/  SHF.L.U32 R3, R9, 0x1f, RZ ;  /* 0x0000001f09037819 */ /* 0x000fe200000006ff */
[----:B-1----:R-:W-:Y:S06]  /*6ae0*/  @!P0 BRA `(.L_x_187) ;  /* 0x0000001400948947 */ /* 0x002fec0003800000 */
.L_x_233:
        /* <DEDUP_REMOVED lines=9> */
.L_x_234:
        /* <DEDUP_REMOVED lines=9> */
.L_x_235:
        /* <DEDUP_REMOVED lines=9> */
.L_x_236:
        /* <DEDUP_REMOVED lines=9> */
.L_x_237:
        /* <DEDUP_REMOVED lines=9> */
.L_x_238:
        /* <DEDUP_REMOVED lines=9> */
.L_x_239:
        /* <DEDUP_REMOVED lines=9> */
.L_x_240:
        /* <DEDUP_REMOVED lines=9> */
.L_x_241:
        /* <DEDUP_REMOVED lines=9> */
.L_x_242:
        /* <DEDUP_REMOVED lines=9> */
.L_x_243:
        /* <DEDUP_REMOVED lines=9> */
.L_x_244:
        /* <DEDUP_REMOVED lines=9> */
.L_x_245:
        /* <DEDUP_REMOVED lines=9> */
.L_x_246:
        /* <DEDUP_REMOVED lines=9> */
.L_x_247:
        /* <DEDUP_REMOVED lines=9> */
.L_x_248:
        /* <DEDUP_REMOVED lines=9> */
.L_x_249:
        /* <DEDUP_REMOVED lines=9> */
.L_x_250:
        /* <DEDUP_REMOVED lines=9> */
.L_x_251:
        /* <DEDUP_REMOVED lines=9> */
.L_x_252:
        /* <DEDUP_REMOVED lines=9> */
.L_x_253:
        /* <DEDUP_REMOVED lines=9> */
.L_x_254:
        /* <DEDUP_REMOVED lines=9> */
.L_x_255:
        /* <DEDUP_REMOVED lines=9> */
.L_x_256:
        /* <DEDUP_REMOVED lines=9> */
.L_x_257:
        /* <DEDUP_REMOVED lines=9> */
.L_x_258:
        /* <DEDUP_REMOVED lines=9> */
.L_x_259:
        /* <DEDUP_REMOVED lines=9> */
.L_x_260:
        /* <DEDUP_REMOVED lines=9> */
.L_x_261:
        /* <DEDUP_REMOVED lines=9> */
.L_x_262:
        /* <DEDUP_REMOVED lines=9> */
.L_x_263:
        /* <DEDUP_REMOVED lines=9> */
.L_x_264:
        /* <DEDUP_REMOVED lines=9> */
.L_x_265:
[----:B------:R-:W1:Y:S01]  /*7cf0*/  SYNCS.PHASECHK.TRANS64.TRYWAIT P0, [R6+URZ], R3 ;  /* 0x00000003060075a7 */ /* 0x000e62000800017f */
[----:B------:R-:W-:-:S05]  /*7d00*/  VIADD R0, R0, 0x1 ;  /* 0x0000000100007836 */ /* 0x000fca0000000000 */
[----:B------:R-:W-:-:S04]  /*7d10*/  ISETP.NE.AND P1, PT, R0, 0x25, PT ;  /* 0x000000250000780c */ /* 0x000fc80003f25270 */
[----:B------:R-:W-:Y:S02]  /*7d20*/  SEL R2, RZ, 0x1, P1 ;  /* 0x00000001ff027807 */ /* 0x000fe40000800000 */
[----:B------:R-:W-:Y:S02]  /*7d30*/  SEL R0, R0, RZ, P1 ;  /* 0x000000ff00007207 */ /* 0x000fe40000800000 */
[----:B------:R-:W-:Y:S01]  /*7d40*/  LOP3.LUT R2, R9, R2, RZ, 0x3c, !PT ;  /* 0x0000000209027212 */ /* 0x000fe200078e3cff */
[----:B-1----:R-:W-:Y:S06]  /*7d50*/  @!P0 BRA `(.L_x_220) ;  /* 0x0000000c008c8947 */ /* 0x002fec0003800000 */
.L_x_266:
[----:B------:R-:W-:Y:S01]  /*7d60*/  IMAD R5, R0, 0x8, R5 ;  /* 0x0000000800057824 */ /* 0x000fe200078e0205 */
[----:B------:R-:W-:-:S07]  /*7d70*/  SHF.L.U32 R0, R2, 0x1f, RZ ;  /* 0x0000001f02007819 */ /* 0x000fce00000006ff */
.L_x_221:
[----:B--2---:R2:W3:Y:S02]  /*7d80*/  SYNCS.PHASECHK.TRANS64.TRYWAIT P0, [R5+URZ], R0 ;  /* 0x00000000050075a7 */ /* 0x0044e4000800017f */
[----:B---3--:R-:W-:Y:S05]  /*7d90*/  @!P0 NANOSLEEP.SYNCS 0x989680 ;  /* 0x009896800000895d */ /* 0x008fea0003900000 */
[----:B------:R-:W3:Y:S02]  /*7da0*/  @!P0 SYNCS.PHASECHK.TRANS64 P0, [R5+URZ], R0 ;  /* 0x00000000050085a7 */ /* 0x000ee4000800007f */
[----:B---3--:R-:W-:Y:S05]  /*7db0*/  @!P0 BRA `(.L_x_221) ;  /* 0xfffffffc00f08947 */ /* 0x008fea000383ffff */
.L_x_183:
[----:B------:R-:W-:Y:S05]  /*7dc0*/  BSYNC B0 ;  /* 0x0000000000007941 */ /* 0x000fea0003800000 */
.L_x_182:
[----:B------:R-:W-:Y:S05]  /*7dd0*/  EXIT ;  /* 0x000000000000794d */ /* 0x000fea0003800000 */
.L_x_16:
[----:B-1----:R-:W-:-:S04]  /*7de0*/  IMAD.U32 R3, RZ, RZ, UR43 ;  /* 0x0000002bff037e24 */ /* 0x002fc8000f8e00ff */
[----:B------:R1:W2:Y:S03]  /*7df0*/  SYNCS.PHASECHK.TRANS64.TRYWAIT P0, [R3+URZ+-0x8], R0 ;  /* 0xfffff800030075a7 */ /* 0x0002a6000800017f */
[----:B--2---:R-:W-:Y:S05]  /*7e00*/  @!P0 NANOSLEEP.SYNCS 0x989680 ;  /* 0x009896800000895d */ /* 0x004fea0003900000 */
[----:B------:R-:W2:Y:S02]  /*7e10*/  @!P0 SYNCS.PHASECHK.TRANS64 P0, [R3+URZ+-0x8], R0 ;  /* 0xfffff800030085a7 */ /* 0x000ea4000800007f */
[----:B--2---:R-:W-:Y:S05]  /*7e20*/  @!P0 BRA `(.L_x_16) ;  /* 0xfffffffc00ec8947 */ /* 0x004fea000383ffff */
[----:B------:R-:W-:Y:S05]  /*7e30*/  BRA `(.L_x_222) ;  /* 0xffffff9800e87947 */ /* 0x000fea000383ffff */
.L_x_21:
[----:B--2---:R2:W3:Y:S02]  /*7e40*/  SYNCS.PHASECHK.TRANS64.TRYWAIT P1, [R3+URZ], R0 ;  /* 0x00000000030075a7 */ /* 0x0044e4000802017f */
[----:B---3--:R-:W-:Y:S05]  /*7e50*/  @!P1 NANOSLEEP.SYNCS 0x989680 ;  /* 0x009896800000995d */ /* 0x008fea0003900000 */
[----:B------:R-:W3:Y:S02]  /*7e60*/  @!P1 SYNCS.PHASECHK.TRANS64 P1, [R3+URZ], R0 ;  /* 0x00000000030095a7 */ /* 0x000ee4000802007f */
[----:B---3--:R-:W-:Y:S05]  /*7e70*/  @!P1 BRA `(.L_x_21) ;  /* 0xfffffffc00f09947 */ /* 0x008fea000383ffff */
[----:B------:R-:W-:Y:S05]  /*7e80*/  BRA `(.L_x_20) ;  /* 0xffffff9c00587947 */ /* 0x000fea000383ffff */
.L_x_26:
[----:B--2---:R-:W-:-:S04]  /*7e90*/  IMAD.U32 R4, RZ, RZ, UR4 ;  /* 0x00000004ff047e24 */ /* 0x004fc8000f8e00ff */
[----:B------:R2:W3:Y:S03]  /*7ea0*/  SYNCS.PHASECHK.TRANS64.TRYWAIT P1, [R4+URZ], R3 ;  /* 0x00000003040075a7 */ /* 0x0004e6000802017f */
[----:B---3--:R-:W-:Y:S05]  /*7eb0*/  @!P1 NANOSLEEP.SYNCS 0x989680 ;  /* 0x009896800000995d */ /* 0x008fea0003900000 */
[----:B------:R-:W3:Y:S02]  /*7ec0*/  @!P1 SYNCS.PHASECHK.TRANS64 P1, [R4+URZ], R3 ;  /* 0x00000003040095a7 */ /* 0x000ee4000802007f */
[----:B---3--:R-:W-:Y:S05]  /*7ed0*/  @!P1 BRA `(.L_x_26) ;  /* 0xfffffffc00ec9947 */ /* 0x008fea000383ffff */
[----:B------:R-:W-:Y:S05]  /*7ee0*/  BRA `(.L_x_25) ;  /* 0xffffff9c00b47947 */ /* 0x000fea000383ffff */
.L_x_32:
[----:B0-----:R-:W-:-:S04]  /*7ef0*/  IMAD.U32 R3, RZ, RZ, UR43 ;  /* 0x0000002bff037e24 */ /* 0x001fc8000f8e00ff */
[----:B------:R0:W1:Y:S03]  /*7f00*/  SYNCS.PHASECHK.TRANS64.TRYWAIT P0, [R3+URZ+0x8], R0 ;  /* 0x00000800030075a7 */ /* 0x000066000800017f */
[----:B-1----:R-:W-:Y:S05]  /*7f10*/  @!P0 NANOSLEEP.SYNCS 0x989680 ;  /* 0x009896800000895d */ /* 0x002fea0003900000 */
[----:B------:R-:W1:Y:S02]  /*7f20*/  @!P0 SYNCS.PHASECHK.TRANS64 P0, [R3+URZ+0x8], R0 ;  /* 0x00000800030085a7 */ /* 0x000e64000800007f */
[----:B-1----:R-:W-:Y:S05]  /*7f30*/  @!P0 BRA `(.L_x_32) ;  /* 0xfffffffc00ec8947 */ /* 0x002fea000383ffff */
[----:B------:R-:W-:Y:S05]  /*7f40*/  BRA `(.L_x_223) ;  /* 0xffffffa0009c7947 */ /* 0x000fea000383ffff */
.L_x_169:
[----:B------:R-:W-:Y:S01]  /*7f50*/  BSSY B1, `(.L_x_224) ;  /* 0x0000006000017945 */ /* 0x000fe20003800000 */
[----:B------:R-:W-:-:S07]  /*7f60*/  IMAD.MOV.U32 R15, RZ, RZ, -0x1 ;  /* 0xffffffffff0f7424 */ /* 0x000fce00078e00ff */
[----:B-----5:R-:W-:Y:S05]  /*7f70*/  WARPSYNC.COLLECTIVE R15, `(.L_x_225) ;  /* 0x000000000f0c7348 */ /* 0x020fea0003c00000 */
[----:B------:R-:W-:Y:S02]  /*7f80*/  ELECT P6, UR62, PT ;  /* 0x00000000003e782f */ /* 0x000fe400038c0000 */
[----:B------:R-:W-:Y:S01]  /*7f90*/  MOV R14, UR62 ;  /* 0x0000003e000e7c02 */ /* 0x000fe20008000f00 */
[----:B-----5:R-:W-:Y:S10]  /*7fa0*/  ENDCOLLECTIVE ;  /* 0x000000000000791b */ /* 0x020ff40003800000 */
.L_x_225:
[----:B------:R-:W-:Y:S05]  /*7fb0*/  BSYNC B1 ;  /* 0x0000000000017941 */ /* 0x000fea0003800000 */
.L_x_224:
[----:B------:R-:W-:Y:S05]  /*7fc0*/  BRA `(.L_x_226) ;  /* 0xffffffdc00607947 */ /* 0x000fea000383ffff */
.L_x_172:
[----:B-1----:R1:W2:Y:S02]  /*7fd0*/  SYNCS.PHASECHK.TRANS64.TRYWAIT P1, [R11+URZ+0x128], R6 ;  /* 0x000128060b0075a7 */ /* 0x0022a4000802017f */
[----:B--2---:R-:W-:Y:S05]  /*7fe0*/  @!P1 NANOSLEEP.SYNCS 0x989680 ;  /* 0x009896800000995d */ /* 0x004fea0003900000 */
[----:B------:R-:W2:Y:S02]  /*7ff0*/  @!P1 SYNCS.PHASECHK.TRANS64 P1, [R11+URZ+0x128], R6 ;  /* 0x000128060b0095a7 */ /* 0x000ea4000802007f */
[----:B--2---:R-:W-:Y:S05]  /*8000*/  @!P1 BRA `(.L_x_172) ;  /* 0xfffffffc00f09947 */ /* 0x004fea000383ffff */
[----:B------:R-:W-:Y:S05]  /*8010*/  BRA `(.L_x_227) ;  /* 0xffffffdc00947947 */ /* 0x000fea000383ffff */
.L_x_181:
[----:B------:R-:W-:Y:S01]  /*8020*/  BSSY B0, `(.L_x_228) ;  /* 0x0000006000007945 */ /* 0x000fe20003800000 */
[----:B------:R-:W-:-:S07]  /*8030*/  IMAD.MOV.U32 R15, RZ, RZ, -0x1 ;  /* 0xffffffffff0f7424 */ /* 0x000fce00078e00ff */
[----:B-----5:R-:W-:Y:S05]  /*8040*/  WARPSYNC.COLLECTIVE R15, `(.L_x_229) ;  /* 0x000000000f0c7348 */ /* 0x020fea0003c00000 */
[----:B------:R-:W-:Y:S02]  /*8050*/  ELECT P6, UR62, PT ;  /* 0x00000000003e782f */ /* 0x000fe400038c0000 */
[----:B------:R-:W-:Y:S01]  /*8060*/  MOV R14, UR62 ;  /* 0x0000003e000e7c02 */ /* 0x000fe20008000f00 */
[----:B-----5:R-:W-:Y:S10]  /*8070*/  ENDCOLLECTIVE ;  /* 0x000000000000791b */ /* 0x020ff40003800000 */
.L_x_229:
[----:B------:R-:W-:Y:S05]  /*8080*/  BSYNC B0 ;  /* 0x0000000000007941 */ /* 0x000fea0003800000 */
.L_x_228:
[----:B------:R-:W-:Y:S05]  /*8090*/  BRA `(.L_x_230) ;  /* 0xffffffe400f87947 */ /* 0x000fea000383ffff */
.L_x_185:
[----:B0-----:R0:W1:Y:S02]  /*80a0*/  SYNCS.PHASECHK.TRANS64.TRYWAIT P0, [R7+URZ], R2 ;  /* 0x00000002070075a7 */ /* 0x001064000800017f */
[----:B-1----:R-:W-:Y:S05]  /*80b0*/  @!P0 NANOSLEEP.SYNCS 0x989680 ;  /* 0x009896800000895d */ /* 0x002fea0003900000 */
[----:B------:R-:W1:Y:S02]  /*80c0*/  @!P0 SYNCS.PHASECHK.TRANS64 P0, [R7+URZ], R2 ;  /* 0x00000002070085a7 */ /* 0x000e64000800007f */
[----:B-1----:R-:W-:Y:S05]  /*80d0*/  @!P0 BRA `(.L_x_185) ;  /* 0xfffffffc00f08947 */ /* 0x002fea000383ffff */
[----:B------:R-:W-:Y:S05]  /*80e0*/  BRA `(.L_x_231) ;  /* 0xffffffe800387947 */ /* 0x000fea000383ffff */
.L_x_186:
[----:B0-----:R0:W1:Y:S02]  /*80f0*/  SYNCS.PHASECHK.TRANS64.TRYWAIT P0, [R6+URZ], R3 ;  /* 0x00000003060075a7 */ /* 0x001064000800017f */
[----:B-1----:R-:W-:Y:S05]  /*8100*/  @!P0 NANOSLEEP.SYNCS 0x989680 ;  /* 0x009896800000895d */ /* 0x002fea0003900000 */
[----:B------:R-:W1:Y:S02]  /*8110*/  @!P0 SYNCS.PHASECHK.TRANS64 P0, [R6+URZ], R3 ;  /* 0x00000003060085a7 */ /* 0x000e64000800007f */
[----:B-1----:R-:W-:Y:S05]  /*8120*/  @!P0 BRA `(.L_x_186) ;  /* 0xfffffffc00f08947 */ /* 0x002fea000383ffff */
[----:B------:R-:W-:Y:S05]  /*8130*/  BRA `(.L_x_232) ;  /* 0xffffffe800487947 */ /* 0x000fea000383ffff */
.L_x_187:
[----:B0-----:R0:W1:Y:S02]  /*8140*/  SYNCS.PHASECHK.TRANS64.TRYWAIT P0, [R7+URZ], R4 ;  /* 0x00000004070075a7 */ /* 0x001064000800017f */
[----:B-1----:R-:W-:Y:S05]  /*8150*/  @!P0 NANOSLEEP.SYNCS 0x989680 ;  /* 0x009896800000895d */ /* 0x002fea0003900000 */
[----:B------:R-:W1:Y:S02]  /*8160*/  @!P0 SYNCS.PHASECHK.TRANS64 P0, [R7+URZ], R4 ;  /* 0x00000004070085a7 */ /* 0x000e64000800007f */
[----:B-1----:R-:W-:Y:S05]  /*8170*/  @!P0 BRA `(.L_x_187) ;  /* 0xfffffffc00f08947 */ /* 0x002fea000383ffff */
[----:B------:R-:W-:Y:S05]  /*8180*/  BRA `(.L_x_233) ;  /* 0xffffffe800587947 */ /* 0x000fea000383ffff */
.L_x_188:
[----:B0-----:R0:W1:Y:S02]  /*8190*/  SYNCS.PHASECHK.TRANS64.TRYWAIT P0, [R6+URZ], R3 ;  /* 0x00000003060075a7 */ /* 0x001064000800017f */
[----:B-1----:R-:W-:Y:S05]  /*81a0*/  @!P0 NANOSLEEP.SYNCS 0x989680 ;  /* 0x009896800000895d */ /* 0x002fea0003900000 */
[----:B------:R-:W1:Y:S02]  /*81b0*/  @!P0 SYNCS.PHASECHK.TRANS64 P0, [R6+URZ], R3 ;  /* 0x00000003060085a7 */ /* 0x000e64000800007f */
[----:B-1----:R-:W-:Y:S05]  /*81c0*/  @!P0 BRA `(.L_x_188) ;  /* 0xfffffffc00f08947 */ /* 0x002fea000383ffff */
[----:B------:R-:W-:Y:S05]  /*81d0*/  BRA `(.L_x_234) ;  /* 0xffffffe800687947 */ /* 0x000fea000383ffff */
.L_x_189:
[----:B0-----:R0:W1:Y:S02]  /*81e0*/  SYNCS.PHASECHK.TRANS64.TRYWAIT P0, [R7+URZ], R4 ;  /* 0x00000004070075a7 */ /* 0x001064000800017f */
[----:B-1----:R-:W-:Y:S05]  /*81f0*/  @!P0 NANOSLEEP.SYNCS 0x989680 ;  /* 0x009896800000895d */ /* 0x002fea0003900000 */
[----:B------:R-:W1:Y:S02]  /*8200*/  @!P0 SYNCS.PHASECHK.TRANS64 P0, [R7+URZ], R4 ;  /* 0x00000004070085a7 */ /* 0x000e64000800007f */
[----:B-1----:R-:W-:Y:S05]  /*8210*/  @!P0 BRA `(.L_x_189) ;  /* 0xfffffffc00f08947 */ /* 0x002fea000383ffff */
[----:B------:R-:W-:Y:S05]  /*8220*/  BRA `(.L_x_235) ;  /* 0xffffffe800787947 */ /* 0x000fea000383ffff */
.L_x_190:
[----:B0-----:R0:W1:Y:S02]  /*8230*/  SYNCS.PHASECHK.TRANS64.TRYWAIT P0, [R6+URZ], R3 ;  /* 0x00000003060075a7 */ /* 0x001064000800017f */
[----:B-1----:R-:W-:Y:S05]  /*8240*/  @!P0 NANOSLEEP.SYNCS 0x989680 ;  /* 0x009896800000895d */ /* 0x002fea0003900000 */
[----:B------:R-:W1:Y:S02]  /*8250*/  @!P0 SYNCS.PHASECHK.TRANS64 P0, [R6+URZ], R3 ;  /* 0x00000003060085a7 */ /* 0x000e64000800007f */
[----:B-1----:R-:W-:Y:S05]  /*8260*/  @!P0 BRA `(.L_x_190) ;  /* 0xfffffffc00f08947 */ /* 0x002fea000383ffff */
[----:B------:R-:W-:Y:S05]  /*8270*/  BRA `(.L_x_236) ;  /* 0xffffffe800887947 */ /* 0x000fea000383ffff */
.L_x_191:
[----:B0-----:R0:W1:Y:S02]  /*8280*/  SYNCS.PHASECHK.TRANS64.TRYWAIT P0, [R7+URZ], R4 ;  /* 0x00000004070075a7 */ /* 0x001064000800017f */
[----:B-1----:R-:W-:Y:S05]  /*8290*/  @!P0 NANOSLEEP.SYNCS 0x989680 ;  /* 0x009896800000895d */ /* 0x002fea0003900000 */
[----:B------:R-:W1:Y:S02]  /*82a0*/  @!P0 SYNCS.PHASECHK.TRANS64 P0, [R7+URZ], R4 ;  /* 0x00000004070085a7 */ /* 0x000e64000800007f */
[----:B-1----:R-:W-:Y:S05]  /*82b0*/  @!P0 BRA `(.L_x_191) ;  /* 0xfffffffc00f08947 */ /* 0x002fea000383ffff */
[----:B------:R-:W-:Y:S05]  /*82c0*/  BRA `(.L_x_237) ;  /* 0xffffffe800987947 */ /* 0x000fea000383ffff */
.L_x_192:
[----:B0-----:R0:W1:Y:S02]  /*82d0*/  SYNCS.PHASECHK.TRANS64.TRYWAIT P0, [R6+URZ], R3 ;  /* 0x00000003060075a7 */ /* 0x001064000800017f */
[----:B-1----:R-:W-:Y:S05]  /*82e0*/  @!P0 NANOSLEEP.SYNCS 0x989680 ;  /* 0x009896800000895d */ /* 0x002fea0003900000 */
[----:B------:R-:W1:Y:S02]  /*82f0*/  @!P0 SYNCS.PHASECHK.TRANS64 P0, [R6+URZ], R3 ;  /* 0x00000003060085a7 */ /* 0x000e64000800007f */
[----:B-1----:R-:W-:Y:S05]  /*8300*/  @!P0 BRA `(.L_x_192) ;  /* 0xfffffffc00f08947 */ /* 0x002fea000383ffff */
[----:B------:R-:W-:Y:S05]  /*8310*/  BRA `(.L_x_238) ;  /* 0xffffffe800a87947 */ /* 0x000fea000383ffff */
.L_x_193:
[----:B0-----:R0:W1:Y:S02]  /*8320*/  SYNCS.PHASECHK.TRANS64.TRYWAIT P0, [R7+URZ], R4 ;  /* 0x00000004070075a7 */ /* 0x001064000800017f */
[----:B-1----:R-:W-:Y:S05]  /*8330*/  @!P0 NANOSLEEP.SYNCS 0x989680 ;  /* 0x009896800000895d */ /* 0x002fea0003900000 */
[----:B------:R-:W1:Y:S02]  /*8340*/  @!P0 SYNCS.PHASECHK.TRANS64 P0, [R7+URZ], R4 ;  /* 0x00000004070085a7 */ /* 0x000e64000800007f */
[----:B-1----:R-:W-:Y:S05]  /*8350*/  @!P0 BRA `(.L_x_193) ;  /* 0xfffffffc00f08947 */ /* 0x002fea000383ffff */
[----:B------:R-:W-:Y:S05]  /*8360*/  BRA `(.L_x_239) ;  /* 0xffffffe800b87947 */ /* 0x000fea000383ffff */
.L_x_194:
[----:B0-----:R0:W1:Y:S02]  /*8370*/  SYNCS.PHASECHK.TRANS64.TRYWAIT P0, [R6+URZ], R3 ;  /* 0x00000003060075a7 */ /* 0x001064000800017f */
[----:B-1----:R-:W-:Y:S05]  /*8380*/  @!P0 NANOSLEEP.SYNCS 0x989680 ;  /* 0x009896800000895d */ /* 0x002fea0003900000 */
[----:B------:R-:W1:Y:S02]  /*8390*/  @!P0 SYNCS.PHASECHK.TRANS64 P0, [R6+URZ], R3 ;  /* 0x00000003060085a7 */ /* 0x000e64000800007f */
[----:B-1----:R-:W-:Y:S05]  /*83a0*/  @!P0 BRA `(.L_x_194) ;  /* 0xfffffffc00f08947 */ /* 0x002fea000383ffff */
[----:B------:R-:W-:Y:S05]  /*83b0*/  BRA `(.L_x_240) ;  /* 0xffffffe800c87947 */ /* 0x000fea000383ffff */
.L_x_195:
[----:B0-----:R0:W1:Y:S02]  /*83c0*/  SYNCS.PHASECHK.TRANS64.TRYWAIT P0, [R7+URZ], R4 ;  /* 0x00000004070075a7 */ /* 0x001064000800017f */
[----:B-1----:R-:W-:Y:S05]  /*83d0*/  @!P0 NANOSLEEP.SYNCS 0x989680 ;  /* 0x009896800000895d */ /* 0x002fea0003900000 */
[----:B------:R-:W1:Y:S02]  /*83e0*/  @!P0 SYNCS.PHASECHK.TRANS64 P0, [R7+URZ], R4 ;  /* 0x00000004070085a7 */ /* 0x000e64000800007f */
[----:B-1----:R-:W-:Y:S05]  /*83f0*/  @!P0 BRA `(.L_x_195) ;  /* 0xfffffffc00f08947 */ /* 0x002fea000383ffff */
[----:B------:R-:W-:Y:S05]  /*8400*/  BRA `(.L_x_241) ;  /* 0xffffffe800d87947 */ /* 0x000fea000383ffff */
.L_x_196:
[----:B0-----:R0:W1:Y:S02]  /*8410*/  SYNCS.PHASECHK.TRANS64.TRYWAIT P0, [R6+URZ], R3 ;  /* 0x00000003060075a7 */ /* 0x001064000800017f */
[----:B-1----:R-:W-:Y:S05]  /*8420*/  @!P0 NANOSLEEP.SYNCS 0x989680 ;  /* 0x009896800000895d */ /* 0x002fea0003900000 */
[----:B------:R-:W1:Y:S02]  /*8430*/  @!P0 SYNCS.PHASECHK.TRANS64 P0, [R6+URZ], R3 ;  /* 0x00000003060085a7 */ /* 0x000e64000800007f */
[----:B-1----:R-:W-:Y:S05]  /*8440*/  @!P0 BRA `(.L_x_196) ;  /* 0xfffffffc00f08947 */ /* 0x002fea000383ffff */
[----:B------:R-:W-:Y:S05]  /*8450*/  BRA `(.L_x_242) ;  /* 0xffffffe800e87947 */ /* 0x000fea000383ffff */
.L_x_197:
[----:B0-----:R0:W1:Y:S02]  /*8460*/  SYNCS.PHASECHK.TRANS64.TRYWAIT P0, [R7+URZ], R4 ;  /* 0x00000004070075a7 */ /* 0x001064000800017f */
[----:B-1----:R-:W-:Y:S05]  /*8470*/  @!P0 NANOSLEEP.SYNCS 0x989680 ;  /* 0x009896800000895d */ /* 0x002fea0003900000 */
[----:B------:R-:W1:Y:S02]  /*8480*/  @!P0 SYNCS.PHASECHK.TRANS64 P0, [R7+URZ], R4 ;  /* 0x00000004070085a7 */ /* 0x000e64000800007f */
[----:B-1----:R-:W-:Y:S05]  /*8490*/  @!P0 BRA `(.L_x_197) ;  /* 0xfffffffc00f08947 */ /* 0x002fea000383ffff */
[----:B------:R-:W-:Y:S05]  /*84a0*/  BRA `(.L_x_243) ;  /* 0xffffffe800f87947 */ /* 0x000fea000383ffff */
.L_x_198:
[----:B0-----:R0:W1:Y:S02]  /*84b0*/  SYNCS.PHASECHK.TRANS64.TRYWAIT P0, [R6+URZ], R3 ;  /* 0x00000003060075a7 */ /* 0x001064000800017f */
[----:B-1----:R-:W-:Y:S05]  /*84c0*/  @!P0 NANOSLEEP.SYNCS 0x989680 ;  /* 0x009896800000895d */ /* 0x002fea0003900000 */
[----:B------:R-:W1:Y:S02]  /*84d0*/  @!P0 SYNCS.PHASECHK.TRANS64 P0, [R6+URZ], R3 ;  /* 0x00000003060085a7 */ /* 0x000e64000800007f */
[----:B-1----:R-:W-:Y:S05]  /*84e0*/  @!P0 BRA `(.L_x_198) ;  /* 0xfffffffc00f08947 */ /* 0x002fea000383ffff */
[----:B------:R-:W-:Y:S05]  /*84f0*/  BRA `(.L_x_244) ;  /* 0xffffffec00087947 */ /* 0x000fea000383ffff */
.L_x_199:
[----:B0-----:R0:W1:Y:S02]  /*8500*/  SYNCS.PHASECHK.TRANS64.TRYWAIT P0, [R7+URZ], R4 ;  /* 0x00000004070075a7 */ /* 0x001064000800017f */
[----:B-1----:R-:W-:Y:S05]  /*8510*/  @!P0 NANOSLEEP.SYNCS 0x989680 ;  /* 0x009896800000895d */ /* 0x002fea0003900000 */
[----:B------:R-:W1:Y:S02]  /*8520*/  @!P0 SYNCS.PHASECHK.TRANS64 P0, [R7+URZ], R4 ;  /* 0x00000004070085a7 */ /* 0x000e64000800007f */
[----:B-1----:R-:W-:Y:S05]  /*8530*/  @!P0 BRA `(.L_x_199) ;  /* 0xfffffffc00f08947 */ /* 0x002fea000383ffff */
[----:B------:R-:W-:Y:S05]  /*8540*/  BRA `(.L_x_245) ;  /* 0xffffffec00187947 */ /* 0x000fea000383ffff */
.L_x_200:
[----:B0-----:R0:W1:Y:S02]  /*8550*/  SYNCS.PHASECHK.TRANS64.TRYWAIT P0, [R6+URZ], R3 ;  /* 0x00000003060075a7 */ /* 0x001064000800017f */
[----:B-1----:R-:W-:Y:S05]  /*8560*/  @!P0 NANOSLEEP.SYNCS 0x989680 ;  /* 0x009896800000895d */ /* 0x002fea0003900000 */
[----:B------:R-:W1:Y:S02]  /*8570*/  @!P0 SYNCS.PHASECHK.TRANS64 P0, [R6+URZ], R3 ;  /* 0x00000003060085a7 */ /* 0x000e64000800007f */
[----:B-1----:R-:W-:Y:S05]  /*8580*/  @!P0 BRA `(.L_x_200) ;  /* 0xfffffffc00f08947 */ /* 0x002fea000383ffff */
[----:B------:R-:W-:Y:S05]  /*8590*/  BRA `(.L_x_246) ;  /* 0xffffffec00287947 */ /* 0x000fea000383ffff */
.L_x_201:
[----:B0-----:R0:W1:Y:S02]  /*85a0*/  SYNCS.PHASECHK.TRANS64.TRYWAIT P0, [R7+URZ], R4 ;  /* 0x00000004070075a7 */ /* 0x001064000800017f */
[----:B-1----:R-:W-:Y:S05]  /*85b0*/  @!P0 NANOSLEEP.SYNCS 0x989680 ;  /* 0x009896800000895d */ /* 0x002fea0003900000 */
[----:B------:R-:W1:Y:S02]  /*85c0*/  @!P0 SYNCS.PHASECHK.TRANS64 P0, [R7+URZ], R4 ;  /* 0x00000004070085a7 */ /* 0x000e64000800007f */
[----:B-1----:R-:W-:Y:S05]  /*85d0*/  @!P0 BRA `(.L_x_201) ;  /* 0xfffffffc00f08947 */ /* 0x002fea000383ffff */
[----:B------:R-:W-:Y:S05]  /*85e0*/  BRA `(.L_x_247) ;  /* 0xffffffec00387947 */ /* 0x000fea000383ffff */
.L_x_202:
[----:B0-----:R0:W1:Y:S02]  /*85f0*/  SYNCS.PHASECHK.TRANS64.TRYWAIT P0, [R6+URZ], R3 ;  /* 0x00000003060075a7 */ /* 0x001064000800017f */
[----:B-1----:R-:W-:Y:S05]  /*8600*/  @!P0 NANOSLEEP.SYNCS 0x989680 ;  /* 0x009896800000895d */ /* 0x002fea0003900000 */
[----:B------:R-:W1:Y:S02]  /*8610*/  @!P0 SYNCS.PHASECHK.TRANS64 P0, [R6+URZ], R3 ;  /* 0x00000003060085a7 */ /* 0x000e64000800007f */
[----:B-1----:R-:W-:Y:S05]  /*8620*/  @!P0 BRA `(.L_x_202) ;  /* 0xfffffffc00f08947 */ /* 0x002fea000383ffff */
[----:B------:R-:W-:Y:S05]  /*8630*/  BRA `(.L_x_248) ;  /* 0xffffffec00487947 */ /* 0x000fea000383ffff */
.L_x_203:
[----:B0-----:R0:W1:Y:S02]  /*8640*/  SYNCS.PHASECHK.TRANS64.TRYWAIT P0, [R7+URZ], R4 ;  /* 0x00000004070075a7 */ /* 0x001064000800017f */
[----:B-1----:R-:W-:Y:S05]  /*8650*/  @!P0 NANOSLEEP.SYNCS 0x989680 ;  /* 0x009896800000895d */ /* 0x002fea0003900000 */
[----:B------:R-:W1:Y:S02]  /*8660*/  @!P0 SYNCS.PHASECHK.TRANS64 P0, [R7+URZ], R4 ;  /* 0x00000004070085a7 */ /* 0x000e64000800007f */
[----:B-1----:R-:W-:Y:S05]  /*8670*/  @!P0 BRA `(.L_x_203) ;  /* 0xfffffffc00f08947 */ /* 0x002fea000383ffff */
[----:B------:R-:W-:Y:S05]  /*8680*/  BRA `(.L_x_249) ;  /* 0xffffffec00587947 */ /* 0x000fea000383ffff */
.L_x_204:
[----:B0-----:R0:W1:Y:S02]  /*8690*/  SYNCS.PHASECHK.TRANS64.TRYWAIT P0, [R6+URZ], R3 ;  /* 0x00000003060075a7 */ /* 0x001064000800017f */
[----:B-1----:R-:W-:Y:S05]  /*86a0*/  @!P0 NANOSLEEP.SYNCS 0x989680 ;  /* 0x009896800000895d */ /* 0x002fea0003900000 */
[----:B------:R-:W1:Y:S02]  /*86b0*/  @!P0 SYNCS.PHASECHK.TRANS64 P0, [R6+URZ], R3 ;  /* 0x00000003060085a7 */ /* 0x000e64000800007f */
[----:B-1----:R-:W-:Y:S05]  /*86c0*/  @!P0 BRA `(.L_x_204) ;  /* 0xfffffffc00f08947 */ /* 0x002fea000383ffff */
[----:B------:R-:W-:Y:S05]  /*86d0*/  BRA `(.L_x_250) ;  /* 0xffffffec00687947 */ /* 0x000fea000383ffff */
.L_x_205:
[----:B0-----:R0:W1:Y:S02]  /*86e0*/  SYNCS.PHASECHK.TRANS64.TRYWAIT P0, [R7+URZ], R4 ;  /* 0x00000004070075a7 */ /* 0x001064000800017f */
[----:B-1----:R-:W-:Y:S05]  /*86f0*/  @!P0 NANOSLEEP.SYNCS 0x989680 ;  /* 0x009896800000895d */ /* 0x002fea0003900000 */
[----:B------:R-:W1:Y:S02]  /*8700*/  @!P0 SYNCS.PHASECHK.TRANS64 P0, [R7+URZ], R4 ;  /* 0x00000004070085a7 */ /* 0x000e64000800007f */
[----:B-1----:R-:W-:Y:S05]  /*8710*/  @!P0 BRA `(.L_x_205) ;  /* 0xfffffffc00f08947 */ /* 0x002fea000383ffff */
[----:B------:R-:W-:Y:S05]  /*8720*/  BRA `(.L_x_251) ;  /* 0xffffffec00787947 */ /* 0x000fea000383ffff */
.L_x_206:
[----:B0-----:R0:W1:Y:S02]  /*8730*/  SYNCS.PHASECHK.TRANS64.TRYWAIT P0, [R6+URZ], R3 ;  /* 0x00000003060075a7 */ /* 0x001064000800017f */
[----:B-1----:R-:W-:Y:S05]  /*8740*/  @!P0 NANOSLEEP.SYNCS 0x989680 ;  /* 0x009896800000895d */ /* 0x002fea0003900000 */
[----:B------:R-:W1:Y:S02]  /*8750*/  @!P0 SYNCS.PHASECHK.TRANS64 P0, [R6+URZ], R3 ;  /* 0x00000003060085a7 */ /* 0x000e64000800007f */
[----:B-1----:R-:W-:Y:S05]  /*8760*/  @!P0 BRA `(.L_x_206) ;  /* 0xfffffffc00f08947 */ /* 0x002fea000383ffff */
[----:B------:R-:W-:Y:S05]  /*8770*/  BRA `(.L_x_252) ;  /* 0xffffffec00887947 */ /* 0x000fea000383ffff */
.L_x_207:
[----:B0-----:R0:W1:Y:S02]  /*8780*/  SYNCS.PHASECHK.TRANS64.TRYWAIT P0, [R7+URZ], R4 ;  /* 0x00000004070075a7 */ /* 0x001064000800017f */
[----:B-1----:R-:W-:Y:S05]  /*8790*/  @!P0 NANOSLEEP.SYNCS 0x989680 ;  /* 0x009896800000895d */ /* 0x002fea0003900000 */
[----:B------:R-:W1:Y:S02]  /*87a0*/  @!P0 SYNCS.PHASECHK.TRANS64 P0, [R7+URZ], R4 ;  /* 0x00000004070085a7 */ /* 0x000e64000800007f */
[----:B-1----:R-:W-:Y:S05]  /*87b0*/  @!P0 BRA `(.L_x_207) ;  /* 0xfffffffc00f08947 */ /* 0x002fea000383ffff */
[----:B------:R-:W-:Y:S05]  /*87c0*/  BRA `(.L_x_253) ;  /* 0xffffffec00987947 */ /* 0x000fea000383ffff */
.L_x_208:
[----:B0-----:R0:W1:Y:S02]  /*87d0*/  SYNCS.PHASECHK.TRANS64.TRYWAIT P0, [R6+URZ], R3 ;  /* 0x00000003060075a7 */ /* 0x001064000800017f */
[----:B-1----:R-:W-:Y:S05]  /*87e0*/  @!P0 NANOSLEEP.SYNCS 0x989680 ;  /* 0x009896800000895d */ /* 0x002fea0003900000 */
[----:B------:R-:W1:Y:S02]  /*87f0*/  @!P0 SYNCS.PHASECHK.TRANS64 P0, [R6+URZ], R3 ;  /* 0x00000003060085a7 */ /* 0x000e64000800007f */
[----:B-1----:R-:W-:Y:S05]  /*8800*/  @!P0 BRA `(.L_x_208) ;  /* 0xfffffffc00f08947 */ /* 0x002fea000383ffff */
[----:B------:R-:W-:Y:S05]  /*8810*/  BRA `(.L_x_254) ;  /* 0xffffffec00a87947 */ /* 0x000fea000383ffff */
.L_x_209:
[----:B0-----:R0:W1:Y:S02]  /*8820*/  SYNCS.PHASECHK.TRANS64.TRYWAIT P0, [R7+URZ], R4 ;  /* 0x00000004070075a7 */ /* 0x001064000800017f */
[----:B-1----:R-:W-:Y:S05]  /*8830*/  @!P0 NANOSLEEP.SYNCS 0x989680 ;  /* 0x009896800000895d */ /* 0x002fea0003900000 */
[----:B------:R-:W1:Y:S02]  /*8840*/  @!P0 SYNCS.PHASECHK.TRANS64 P0, [R7+URZ], R4 ;  /* 0x00000004070085a7 */ /* 0x000e64000800007f */
[----:B-1----:R-:W-:Y:S05]  /*8850*/  @!P0 BRA `(.L_x_209) ;  /* 0xfffffffc00f08947 */ /* 0x002fea000383ffff */
[----:B------:R-:W-:Y:S05]  /*8860*/  BRA `(.L_x_255) ;  /* 0xffffffec00b87947 */ /* 0x000fea000383ffff */
.L_x_210:
[----:B0-----:R0:W1:Y:S02]  /*8870*/  SYNCS.PHASECHK.TRANS64.TRYWAIT P0, [R6+URZ], R3 ;  /* 0x00000003060075a7 */ /* 0x001064000800017f */
[----:B-1----:R-:W-:Y:S05]  /*8880*/  @!P0 NANOSLEEP.SYNCS 0x989680 ;  /* 0x009896800000895d */ /* 0x002fea0003900000 */
[----:B------:R-:W1:Y:S02]  /*8890*/  @!P0 SYNCS.PHASECHK.TRANS64 P0, [R6+URZ], R3 ;  /* 0x00000003060085a7 */ /* 0x000e64000800007f */
[----:B-1----:R-:W-:Y:S05]  /*88a0*/  @!P0 BRA `(.L_x_210) ;  /* 0xfffffffc00f08947 */ /* 0x002fea000383ffff */
[----:B------:R-:W-:Y:S05]  /*88b0*/  BRA `(.L_x_256) ;  /* 0xffffffec00c87947 */ /* 0x000fea000383ffff */
.L_x_211:
[----:B0-----:R0:W1:Y:S02]  /*88c0*/  SYNCS.PHASECHK.TRANS64.TRYWAIT P0, [R7+URZ], R4 ;  /* 0x00000004070075a7 */ /* 0x001064000800017f */
[----:B-1----:R-:W-:Y:S05]  /*88d0*/  @!P0 NANOSLEEP.SYNCS 0x989680 ;  /* 0x009896800000895d */ /* 0x002fea0003900000 */
[----:B------:R-:W1:Y:S02]  /*88e0*/  @!P0 SYNCS.PHASECHK.TRANS64 P0, [R7+URZ], R4 ;  /* 0x00000004070085a7 */ /* 0x000e64000800007f */
[----:B-1----:R-:W-:Y:S05]  /*88f0*/  @!P0 BRA `(.L_x_211) ;  /* 0xfffffffc00f08947 */ /* 0x002fea000383ffff */
[----:B------:R-:W-:Y:S05]  /*8900*/  BRA `(.L_x_257) ;  /* 0xffffffec00d87947 */ /* 0x000fea000383ffff */
.L_x_212:
[----:B0-----:R0:W1:Y:S02]  /*8910*/  SYNCS.PHASECHK.TRANS64.TRYWAIT P0, [R6+URZ], R3 ;  /* 0x00000003060075a7 */ /* 0x001064000800017f */
[----:B-1----:R-:W-:Y:S05]  /*8920*/  @!P0 NANOSLEEP.SYNCS 0x989680 ;  /* 0x009896800000895d */ /* 0x002fea0003900000 */
[----:B------:R-:W1:Y:S02]  /*8930*/  @!P0 SYNCS.PHASECHK.TRANS64 P0, [R6+URZ], R3 ;  /* 0x00000003060085a7 */ /* 0x000e64000800007f */
[----:B-1----:R-:W-:Y:S05]  /*8940*/  @!P0 BRA `(.L_x_212) ;  /* 0xfffffffc00f08947 */ /* 0x002fea000383ffff */
[----:B------:R-:W-:Y:S05]  /*8950*/  BRA `(.L_x_258) ;  /* 0xffffffec00e87947 */ /* 0x000fea000383ffff */
.L_x_213:
[----:B0-----:R0:W1:Y:S02]  /*8960*/  SYNCS.PHASECHK.TRANS64.TRYWAIT P0, [R7+URZ], R4 ;  /* 0x00000004070075a7 */ /* 0x001064000800017f */
[----:B-1----:R-:W-:Y:S05]  /*8970*/  @!P0 NANOSLEEP.SYNCS 0x989680 ;  /* 0x009896800000895d */ /* 0x002fea0003900000 */
[----:B------:R-:W1:Y:S02]  /*8980*/  @!P0 SYNCS.PHASECHK.TRANS64 P0, [R7+URZ], R4 ;  /* 0x00000004070085a7 */ /* 0x000e64000800007f */
[----:B-1----:R-:W-:Y:S05]  /*8990*/  @!P0 BRA `(.L_x_213) ;  /* 0xfffffffc00f08947 */ /* 0x002fea000383ffff */
[----:B------:R-:W-:Y:S05]  /*89a0*/  BRA `(.L_x_259) ;  /* 0xffffffec00f87947 */ /* 0x000fea000383ffff */
.L_x_214:
[----:B0-----:R0:W1:Y:S02]  /*89b0*/  SYNCS.PHASECHK.TRANS64.TRYWAIT P0, [R6+URZ], R3 ;  /* 0x00000003060075a7 */ /* 0x001064000800017f */
[----:B-1----:R-:W-:Y:S05]  /*89c0*/  @!P0 NANOSLEEP.SYNCS 0x989680 ;  /* 0x009896800000895d */ /* 0x002fea0003900000 */
[----:B------:R-:W1:Y:S02]  /*89d0*/  @!P0 SYNCS.PHASECHK.TRANS64 P0, [R6+URZ], R3 ;  /* 0x00000003060085a7 */ /* 0x000e64000800007f */
[----:B-1----:R-:W-:Y:S05]  /*89e0*/  @!P0 BRA `(.L_x_214) ;  /* 0xfffffffc00f08947 */ /* 0x002fea000383ffff */
[----:B------:R-:W-:Y:S05]  /*89f0*/  BRA `(.L_x_260) ;  /* 0xfffffff000087947 */ /* 0x000fea000383ffff */
.L_x_215:
[----:B0-----:R0:W1:Y:S02]  /*8a00*/  SYNCS.PHASECHK.TRANS64.TRYWAIT P0, [R7+URZ], R4 ;  /* 0x00000004070075a7 */ /* 0x001064000800017f */
[----:B-1----:R-:W-:Y:S05]  /*8a10*/  @!P0 NANOSLEEP.SYNCS 0x989680 ;  /* 0x009896800000895d */ /* 0x002fea0003900000 */
[----:B------:R-:W1:Y:S02]  /*8a20*/  @!P0 SYNCS.PHASECHK.TRANS64 P0, [R7+URZ], R4 ;  /* 0x00000004070085a7 */ /* 0x000e64000800007f */
[----:B-1----:R-:W-:Y:S05]  /*8a30*/  @!P0 BRA `(.L_x_215) ;  /* 0xfffffffc00f08947 */ /* 0x002fea000383ffff */
[----:B------:R-:W-:Y:S05]  /*8a40*/  BRA `(.L_x_261) ;  /* 0xfffffff000187947 */ /* 0x000fea000383ffff */
.L_x_216:
[----:B0-----:R0:W1:Y:S02]  /*8a50*/  SYNCS.PHASECHK.TRANS64.TRYWAIT P0, [R6+URZ], R3 ;  /* 0x00000003060075a7 */ /* 0x001064000800017f */
[----:B-1----:R-:W-:Y:S05]  /*8a60*/  @!P0 NANOSLEEP.SYNCS 0x989680 ;  /* 0x009896800000895d */ /* 0x002fea0003900000 */
[----:B------:R-:W1:Y:S02]  /*8a70*/  @!P0 SYNCS.PHASECHK.TRANS64 P0, [R6+URZ], R3 ;  /* 0x00000003060085a7 */ /* 0x000e64000800007f */
[----:B-1----:R-:W-:Y:S05]  /*8a80*/  @!P0 BRA `(.L_x_216) ;  /* 0xfffffffc00f08947 */ /* 0x002fea000383ffff */
[----:B------:R-:W-:Y:S05]  /*8a90*/  BRA `(.L_x_262) ;  /* 0xfffffff000287947 */ /* 0x000fea000383ffff */
.L_x_217:
[----:B0-----:R0:W1:Y:S02]  /*8aa0*/  SYNCS.PHASECHK.TRANS64.TRYWAIT P0, [R7+URZ], R4 ;  /* 0x00000004070075a7 */ /* 0x001064000800017f */
[----:B-1----:R-:W-:Y:S05]  /*8ab0*/  @!P0 NANOSLEEP.SYNCS 0x989680 ;  /* 0x009896800000895d */ /* 0x002fea0003900000 */
[----:B------:R-:W1:Y:S02]  /*8ac0*/  @!P0 SYNCS.PHASECHK.TRANS64 P0, [R7+URZ], R4 ;  /* 0x00000004070085a7 */ /* 0x000e64000800007f */
[----:B-1----:R-:W-:Y:S05]  /*8ad0*/  @!P0 BRA `(.L_x_217) ;  /* 0xfffffffc00f08947 */ /* 0x002fea000383ffff */
[----:B------:R-:W-:Y:S05]  /*8ae0*/  BRA `(.L_x_263) ;  /* 0xfffffff000387947 */ /* 0x000fea000383ffff */
.L_x_218:
[----:B0-----:R0:W1:Y:S02]  /*8af0*/  SYNCS.PHASECHK.TRANS64.TRYWAIT P0, [R6+URZ], R3 ;  /* 0x00000003060075a7 */ /* 0x001064000800017f */
[----:B-1----:R-:W-:Y:S05]  /*8b00*/  @!P0 NANOSLEEP.SYNCS 0x989680 ;  /* 0x009896800000895d */ /* 0x002fea0003900000 */
[----:B------:R-:W1:Y:S02]  /*8b10*/  @!P0 SYNCS.PHASECHK.TRANS64 P0, [R6+URZ], R3 ;  /* 0x00000003060085a7 */ /* 0x000e64000800007f */
[----:B-1----:R-:W-:Y:S05]  /*8b20*/  @!P0 BRA `(.L_x_218) ;  /* 0xfffffffc00f08947 */ /* 0x002fea000383ffff */
[----:B------:R-:W-:Y:S05]  /*8b30*/  BRA `(.L_x_264) ;  /* 0xfffffff000487947 */ /* 0x000fea000383ffff */
.L_x_219:
[----:B0-----:R0:W1:Y:S02]  /*8b40*/  SYNCS.PHASECHK.TRANS64.TRYWAIT P0, [R7+URZ], R4 ;  /* 0x00000004070075a7 */ /* 0x001064000800017f */
[----:B-1----:R-:W-:Y:S05]  /*8b50*/  @!P0 NANOSLEEP.SYNCS 0x989680 ;  /* 0x009896800000895d */ /* 0x002fea0003900000 */
[----:B------:R-:W1:Y:S02]  /*8b60*/  @!P0 SYNCS.PHASECHK.TRANS64 P0, [R7+URZ], R4 ;  /* 0x00000004070085a7 */ /* 0x000e64000800007f */
[----:B-1----:R-:W-:Y:S05]  /*8b70*/  @!P0 BRA `(.L_x_219) ;  /* 0xfffffffc00f08947 */ /* 0x002fea000383ffff */
[----:B------:R-:W-:Y:S05]  /*8b80*/  BRA `(.L_x_265) ;  /* 0xfffffff000587947 */ /* 0x000fea000383ffff */
.L_x_220:
[----:B-1----:R1:W2:Y:S02]  /*8b90*/  SYNCS.PHASECHK.TRANS64.TRYWAIT P0, [R6+URZ], R3 ;  /* 0x00000003060075a7 */ /* 0x0022a4000800017f */
[----:B--2---:R-:W-:Y:S05]  /*8ba0*/  @!P0 NANOSLEEP.SYNCS 0x989680 ;  /* 0x009896800000895d */ /* 0x004fea0003900000 */
[----:B------:R-:W2:Y:S02]  /*8bb0*/  @!P0 SYNCS.PHASECHK.TRANS64 P0, [R6+URZ], R3 ;  /* 0x00000003060085a7 */ /* 0x000ea4000800007f */
[----:B--2---:R-:W-:Y:S05]  /*8bc0*/  @!P0 BRA `(.L_x_220) ;  /* 0xfffffffc00f08947 */ /* 0x004fea000383ffff */
[----:B------:R-:W-:Y:S05]  /*8bd0*/  BRA `(.L_x_266) ;  /* 0xfffffff000607947 */ /* 0x000fea000383ffff */
.L_x_267:
[----:B------:R-:W-:-:S00]  /*8be0*/  BRA `(.L_x_267) ;  /* 0xfffffffc00fc7947 */ /* 0x000fc0000383ffff */
[----:B------:R-:W-:-:S00]  /*8bf0*/  NOP ;  /* 0x0000000000007918 */ /* 0x000fc00000000000 */
        /* <DEDUP_REMOVED lines=8> */
.L_x_268:


//--------------------- .nv.global.init           --------------------------
	.section	.nv.global.init,"aw",@progbits
.nv.global.init:
	.type		$str$22,@object
	.size		$str$22,($str$23 - $str$22)
$str$22:
        /*0000*/ 	.byte	0x6b, 0x5f, 0x74, 0x69, 0x6c, 0x65, 0x5f, 0x63, 0x6f, 0x75, 0x6e, 0x74, 0x20, 0x3e, 0x3d, 0x20
        /*0010*/ 	.byte	0x31, 0x00
	.type		$str$23,@object
	.size		$str$23,(__unnamed_1 - $str$23)
$str$23:
        /*0012*/ 	.byte	0x2f, 0x74, 0x6d, 0x70, 0x2f, 0x63, 0x75, 0x74, 0x6c, 0x61, 0x73, 0x73, 0x5f, 0x73, 0x77, 0x65
        /*0022*/ 	.byte	0x65, 0x70, 0x5f, 0x73, 0x72, 0x63, 0x2f, 0x69, 0x6e, 0x63, 0x6c, 0x75, 0x64, 0x65, 0x2f, 0x63
        /*0032*/ 	.byte	0x75, 0x74, 0x6c, 0x61, 0x73, 0x73, 0x2f, 0x67, 0x65, 0x6d, 0x6d, 0x2f, 0x63, 0x6f, 0x6c, 0x6c
        /*0042*/ 	.byte	0x65, 0x63, 0x74, 0x69, 0x76, 0x65, 0x2f, 0x73, 0x6d, 0x39, 0x30, 0x5f, 0x6d, 0x6d, 0x61, 0x5f
        /*0052*/ 	.byte	0x74, 0x6d, 0x61, 0x5f, 0x67, 0x6d, 0x6d, 0x61, 0x5f, 0x73, 0x73, 0x5f, 0x77, 0x61, 0x72, 0x70
        /*0062*/ 	.byte	0x73, 0x70, 0x65, 0x63, 0x69, 0x61, 0x6c, 0x69, 0x7a, 0x65, 0x64, 0x2e, 0x68, 0x70, 0x70, 0x00
	.type		__unnamed_1,@object
	.size		__unnamed_1,(.L_0 - __unnamed_1)
__unnamed_1:
        /*0072*/ 	.byte	0x76, 0x6f, 0x69, 0x64, 0x20, 0x63, 0x75, 0x74, 0x6c, 0x61, 0x73, 0x73, 0x3a, 0x3a, 0x67, 0x65
        /* <DEDUP_REMOVED lines=171> */
        /*0b32*/ 	.byte	0x3a, 0x3a, 0x69, 0x64, 0x65, 0x6e, 0x74, 0x69, 0x74, 0x79, 0x5d, 0x00
.L_0:


//--------------------- .nv.shared._ZN7cutlass13device_kernelINS_4gemm6kernel13GemmUniversalIN4cute5tupleIJiiiiEEENS1_10collective13CollectiveMmaINS1_34MainloopSm90TmaGmmaWarpSpecializedILi37ENS5_IJNS4_1CILi1EEESB_SB_EEENS1_32KernelTmaWarpSpecializedPingpongEEENS5_IJNSA_ILi64EEENSA_ILi128EEENSA_ILi32EEEEEEaNS5_IJlSB_lEEEaSJ_NS4_8TiledMMAINS4_8MMA_AtomIJNS4_4SM904GMMA27MMA_64x128x32_S32S8S8_SS_TNEEEENS4_6LayoutISC_NS5_IJNSA_ILi0EEESR_SR_EEEEENS5_IJNS4_10UnderscoreESU_SU_EEEEENS4_13SM90_TMA_LOADENS4_14ComposedLayoutINS4_7SwizzleILi1ELi4ELi3EEENS4_18smem_ptr_flag_bitsILi8EEENSQ_INS5_IJNSA_ILi8EEESH_EEENS5_IJSH_SB_EEEEEEEvNS4_8identityESX_S17_vS18_EENS_8epilogue10collective6detail29Sm90TmaWarpSpecializedAdapterINS1B_15DefaultEpilogueIaSJ_SJ_NS1A_6thread17LinearCombinationIaLi1EiiLNS1F_9ScaleType4KindE0ELNS_15FloatRoundStyleE2EaEENS1_15EpilogueDefaultEEEEEvvEEEEvNT_6ParamsE --------------------------
	.section	.nv.shared._ZN7cutlass13device_kernelINS_4gemm6kernel13GemmUniversalIN4cute5tupleIJiiiiEEENS1_10collective13CollectiveMmaINS1_34MainloopSm90TmaGmmaWarpSpecializedILi37ENS5_IJNS4_1CILi1EEESB_SB_EEENS1_32KernelTmaWarpSpecializedPingpongEEENS5_IJNSA_ILi64EEENSA_ILi128EEENSA_ILi32EEEEEEaNS5_IJlSB_lEEEaSJ_NS4_8TiledMMAINS4_8MMA_AtomIJNS4_4SM904GMMA27MMA_64x128x32_S32S8S8_SS_TNEEEENS4_6LayoutISC_NS5_IJNSA_ILi0EEESR_SR_EEEEENS5_IJNS4_10UnderscoreESU_SU_EEEEENS4_13SM90_TMA_LOADENS4_14ComposedLayoutINS4_7SwizzleILi1ELi4ELi3EEENS4_18smem_ptr_flag_bitsILi8EEENSQ_INS5_IJNSA_ILi8EEESH_EEENS5_IJSH_SB_EEEEEEEvNS4_8identityESX_S17_vS18_EENS_8epilogue10collective6detail29Sm90TmaWarpSpecializedAdapterINS1B_15DefaultEpilogueIaSJ_SJ_NS1A_6thread17LinearCombinationIaLi1EiiLNS1F_9ScaleType4KindE0ELNS_15FloatRoundStyleE2EaEENS1_15EpilogueDefaultEEEEEvvEEEEvNT_6ParamsE,"aw",@nobits
	.sectionflags	@""
	.align	16
	.zero		1024


//--------------------- .nv.shared.reserved.0     --------------------------
	.section	.nv.shared.reserved.0,"aw",@nobits
	.weak		__nv_reservedSMEM_offset_0_alias
	.size		__nv_reservedSMEM_offset_0_alias, 0, 0
	.other		__nv_reservedSMEM_offset_0_alias,@"STO_CUDA_RESERVED_SHARED STV_DEFAULT"
__nv_reservedSMEM_offset_0_alias:
	.zero		0


//--------------------- .nv.global                --------------------------
	.section	.nv.global,"aw",@nobits
.nv.global:
	.type		_ZN40_INTERNAL_9dd2c7de_4_k_cu_0490c500_212434cute1_E,@object
	.size		_ZN40_INTERNAL_9dd2c7de_4_k_cu_0490c500_212434cute1_E,(_ZN40_INTERNAL_9dd2c7de_4_k_cu_0490c500_212434cuda3std3__45__cpo6cbeginE - _ZN40_INTERNAL_9dd2c7de_4_k_cu_0490c500_212434cute1_E)
_ZN40_INTERNAL_9dd2c7de_4_k_cu_0490c500_212434cute1_E:
	.zero		1
	.type		_ZN40_INTERNAL_9dd2c7de_4_k_cu_0490c500_212434cuda3std3__45__cpo6cbeginE,@object
	.size		_ZN40_INTERNAL_9dd2c7de_4_k_cu_0490c500_212434cuda3std3__45__cpo6cbeginE,(_ZN40_INTERNAL_9dd2c7de_4_k_cu_0490c500_212434cuda3std3__48in_placeE - _ZN40_INTERNAL_9dd2c7de_4_k_cu_0490c500_212434cuda3std3__45__cpo6cbeginE)
_ZN40_INTERNAL_9dd2c7de_4_k_cu_0490c500_212434cuda3std3__45__cpo6cbeginE:
	.zero		1
	.type		_ZN40_INTERNAL_9dd2c7de_4_k_cu_0490c500_212434cuda3std3__48in_placeE,@object
	.size		_ZN40_INTERNAL_9dd2c7de_4_k_cu_0490c500_212434cuda3std3__48in_placeE,(_ZN40_INTERNAL_9dd2c7de_4_k_cu_0490c500_212434cuda3std6ranges3__45__cpo9iter_moveE - _ZN40_INTERNAL_9dd2c7de_4_k_cu_0490c500_212434cuda3std3__48in_placeE)
_ZN40_INTERNAL_9dd2c7de_4_k_cu_0490c500_212434cuda3std3__48in_placeE:
	.zero		1
	.type		_ZN40_INTERNAL_9dd2c7de_4_k_cu_0490c500_212434cuda3std6ranges3__45__cpo9iter_moveE,@object
	.size		_ZN40_INTERNAL_9dd2c7de_4_k_cu_0490c500_212434cuda3std6ranges3__45__cpo9iter_moveE,(_ZN40_INTERNAL_9dd2c7de_4_k_cu_0490c500_212434cuda3std3__45__cpo5beginE - _ZN40_INTERNAL_9dd2c7de_4_k_cu_0490c500_212434cuda3std6ranges3__45__cpo9iter_moveE)
_ZN40_INTERNAL_9dd2c7de_4_k_cu_0490c500_212434cuda3std6ranges3__45__cpo9iter_moveE:
	.zero		1
	.type		_ZN40_INTERNAL_9dd2c7de_4_k_cu_0490c500_212434cuda3std3__45__cpo5beginE,@object
	.size		_ZN40_INTERNAL_9dd2c7de_4_k_cu_0490c500_212434cuda3std3__45__cpo5beginE,(_ZN40_INTERNAL_9dd2c7de_4_k_cu_0490c500_212434cuda3std3__442_GLOBAL__N__9dd2c7de_4_k_cu_0490c500_212436ignoreE - _ZN40_INTERNAL_9dd2c7de_4_k_cu_0490c500_212434cuda3std3__45__cpo5beginE)
_ZN40_INTERNAL_9dd2c7de_4_k_cu_0490c500_212434cuda3std3__45__cpo5beginE:
	.zero		1
	.type		_ZN40_INTERNAL_9dd2c7de_4_k_cu_0490c500_212434cuda3std3__442_GLOBAL__N__9dd2c7de_4_k_cu_0490c500_212436ignoreE,@object
	.size		_ZN40_INTERNAL_9dd2c7de_4_k_cu_0490c500_212434cuda3std3__442_GLOBAL__N__9dd2c7de_4_k_cu_0490c500_212436ignoreE,(_ZN40_INTERNAL_9dd2c7de_4_k_cu_0490c500_212434cute7productE - _ZN40_INTERNAL_9dd2c7de_4_k_cu_0490c500_212434cuda3std3__442_GLOBAL__N__9dd2c7de_4_k_cu_0490c500_212436ignoreE)
_ZN40_INTERNAL_9dd2c7de_4_k_cu_0490c500_212434cuda3std3__442_GLOBAL__N__9dd2c7de_4_k_cu_0490c500_212436ignoreE:
	.zero		1
	.type		_ZN40_INTERNAL_9dd2c7de_4_k_cu_0490c500_212434cute7productE,@object
	.size		_ZN40_INTERNAL_9dd2c7de_4_k_cu_0490c500_212434cute7productE,(_ZN40_INTERNAL_9dd2c7de_4_k_cu_0490c500_212434cuda3std3__45__cpo3endE - _ZN40_INTERNAL_9dd2c7de_4_k_cu_0490c500_212434cute7productE)
_ZN40_INTERNAL_9dd2c7de_4_k_cu_0490c500_212434cute7productE:
	.zero		1
	.type		_ZN40_INTERNAL_9dd2c7de_4_k_cu_0490c500_212434cuda3std3__45__cpo3endE,@object
	.size		_ZN40_INTERNAL_9dd2c7de_4_k_cu_0490c500_212434cuda3std3__45__cpo3endE,(_ZN40_INTERNAL_9dd2c7de_4_k_cu_0490c500_212434cuda3std3__419piecewise_constructE - _ZN40_INTERNAL_9dd2c7de_4_k_cu_0490c500_212434cuda3std3__45__cpo3endE)
_ZN40_INTERNAL_9dd2c7de_4_k_cu_0490c500_212434cuda3std3__45__cpo3endE:
	.zero		1
	.type		_ZN40_INTERNAL_9dd2c7de_4_k_cu_0490c500_212434cuda3std3__419piecewise_constructE,@object
	.size		_ZN40_INTERNAL_9dd2c7de_4_k_cu_0490c500_212434cuda3std3__419piecewise_constructE,(_ZN40_INTERNAL_9dd2c7de_4_k_cu_0490c500_212434cuda3std3__45__cpo4cendE - _ZN40_INTERNAL_9dd2c7de_4_k_cu_0490c500_212434cuda3std3__419piecewise_constructE)
_ZN40_INTERNAL_9dd2c7de_4_k_cu_0490c500_212434cuda3std3__419piecewise_constructE:
	.zero		1
	.type		_ZN40_INTERNAL_9dd2c7de_4_k_cu_0490c500_212434cuda3std3__45__cpo4cendE,@object
	.size		_ZN40_INTERNAL_9dd2c7de_4_k_cu_0490c500_212434cuda3std3__45__cpo4cendE,(_ZN40_INTERNAL_9dd2c7de_4_k_cu_0490c500_212434cuda3std6ranges3__45__cpo4swapE - _ZN40_INTERNAL_9dd2c7de_4_k_cu_0490c500_212434cuda3std3__45__cpo4cendE)
_ZN40_INTERNAL_9dd2c7de_4_k_cu_0490c500_212434cuda3std3__45__cpo4cendE:
	.zero		1
	.type		_ZN40_INTERNAL_9dd2c7de_4_k_cu_0490c500_212434cuda3std6ranges3__45__cpo4swapE,@object
	.size		_ZN40_INTERNAL_9dd2c7de_4_k_cu_0490c500_212434cuda3std6ranges3__45__cpo4swapE,(.L_8 - _ZN40_INTERNAL_9dd2c7de_4_k_cu_0490c500_212434cuda3std6ranges3__45__cpo4swapE)
_ZN40_INTERNAL_9dd2c7de_4_k_cu_0490c500_212434cuda3std6ranges3__45__cpo4swapE:
	.zero		1
.L_8:


//--------------------- .nv.constant0._ZN7cutlass13device_kernelINS_4gemm6kernel13GemmUniversalIN4cute5tupleIJiiiiEEENS1_10collective13CollectiveMmaINS1_34MainloopSm90TmaGmmaWarpSpecializedILi37ENS5_IJNS4_1CILi1EEESB_SB_EEENS1_32KernelTmaWarpSpecializedPingpongEEENS5_IJNSA_ILi64EEENSA_ILi128EEENSA_ILi32EEEEEEaNS5_IJlSB_lEEEaSJ_NS4_8TiledMMAINS4_8MMA_AtomIJNS4_4SM904GMMA27MMA_64x128x32_S32S8S8_SS_TNEEEENS4_6LayoutISC_NS5_IJNSA_ILi0EEESR_SR_EEEEENS5_IJNS4_10UnderscoreESU_SU_EEEEENS4_13SM90_TMA_LOADENS4_14ComposedLayoutINS4_7SwizzleILi1ELi4ELi3EEENS4_18smem_ptr_flag_bitsILi8EEENSQ_INS5_IJNSA_ILi8EEESH_EEENS5_IJSH_SB_EEEEEEEvNS4_8identityESX_S17_vS18_EENS_8epilogue10collective6detail29Sm90TmaWarpSpecializedAdapterINS1B_15DefaultEpilogueIaSJ_SJ_NS1A_6thread17LinearCombinationIaLi1EiiLNS1F_9ScaleType4KindE0ELNS_15FloatRoundStyleE2EaEENS1_15EpilogueDefaultEEEEEvvEEEEvNT_6ParamsE --------------------------
	.section	.nv.constant0._ZN7cutlass13device_kernelINS_4gemm6kernel13GemmUniversalIN4cute5tupleIJiiiiEEENS1_10collective13CollectiveMmaINS1_34MainloopSm90TmaGmmaWarpSpecializedILi37ENS5_IJNS4_1CILi1EEESB_SB_EEENS1_32KernelTmaWarpSpecializedPingpongEEENS5_IJNSA_ILi64EEENSA_ILi128EEENSA_ILi32EEEEEEaNS5_IJlSB_lEEEaSJ_NS4_8TiledMMAINS4_8MMA_AtomIJNS4_4SM904GMMA27MMA_64x128x32_S32S8S8_SS_TNEEEENS4_6LayoutISC_NS5_IJNSA_ILi0EEESR_SR_EEEEENS5_IJNS4_10UnderscoreESU_SU_EEEEENS4_13SM90_TMA_LOADENS4_14ComposedLayoutINS4_7SwizzleILi1ELi4ELi3EEENS4_18smem_ptr_flag_bitsILi8EEENSQ_INS5_IJNSA_ILi8EEESH_EEENS5_IJSH_SB_EEEEEEEvNS4_8identityESX_S17_vS18_EENS_8epilogue10collective6detail29Sm90TmaWarpSpecializedAdapterINS1B_15DefaultEpilogueIaSJ_SJ_NS1A_6thread17LinearCombinationIaLi1EiiLNS1F_9ScaleType4KindE0ELNS_15FloatRoundStyleE2EaEENS1_15EpilogueDefaultEEEEEvvEEEEvNT_6ParamsE,"a",@progbits
	.sectionflags	@""
	.align	4
.nv.constant0._ZN7cutlass13device_kernelINS_4gemm6kernel13GemmUniversalIN4cute5tupleIJiiiiEEENS1_10collective13CollectiveMmaINS1_34MainloopSm90TmaGmmaWarpSpecializedILi37ENS5_IJNS4_1CILi1EEESB_SB_EEENS1_32KernelTmaWarpSpecializedPingpongEEENS5_IJNSA_ILi64EEENSA_ILi128EEENSA_ILi32EEEEEEaNS5_IJlSB_lEEEaSJ_NS4_8TiledMMAINS4_8MMA_AtomIJNS4_4SM904GMMA27MMA_64x128x32_S32S8S8_SS_TNEEEENS4_6LayoutISC_NS5_IJNSA_ILi0EEESR_SR_EEEEENS5_IJNS4_10UnderscoreESU_SU_EEEEENS4_13SM90_TMA_LOADENS4_14ComposedLayoutINS4_7SwizzleILi1ELi4ELi3EEENS4_18smem_ptr_flag_bitsILi8EEENSQ_INS5_IJNSA_ILi8EEESH_EEENS5_IJSH_SB_EEEEEEEvNS4_8identityESX_S17_vS18_EENS_8epilogue10collective6detail29Sm90TmaWarpSpecializedAdapterINS1B_15DefaultEpilogueIaSJ_SJ_NS1A_6thread17LinearCombinationIaLi1EiiLNS1F_9ScaleType4KindE0ELNS_15FloatRoundStyleE2EaEENS1_15EpilogueDefaultEEEEEvvEEEEvNT_6ParamsE:
	.zero		1664


//--------------------- SYMBOLS --------------------------

	.type		.nv.reservedSmem.offset0,@object
	.size		.nv.reservedSmem.offset0,0x4
	.type		__assertfail,@function
